def attn_fwd(
    Q,
    K,
    V,
    Out,
    Lse,
    sm_scale,
    stride_qz,
    stride_qh,
    stride_qm,
    stride_qk,
    stride_kz,
    stride_kh,
    stride_kn,
    stride_kk,
    stride_vz,
    stride_vh,
    stride_vn,
    stride_vk,
    stride_oz,
    stride_oh,
    stride_om,
    stride_ok,
    seqlen_q,
    seqlen_k,
    BLOCK_M: tl.constexpr,
    BLOCK_N: tl.constexpr,
    HEAD_DIM: tl.constexpr,
    CAUSAL: tl.constexpr,
):
    start_m = tl.program_id(0)
    off_hz = tl.program_id(1)
    q_off = off_hz * stride_qh
    k_off = off_hz * stride_kh
    v_off = off_hz * stride_vh
    offs_m = start_m * BLOCK_M + tl.arange(0, BLOCK_M)
    offs_d = tl.arange(0, HEAD_DIM)
    offs_n = tl.arange(0, BLOCK_N)
    q_ptrs = Q + q_off + offs_m[:, None] * stride_qm + offs_d[None, :] * stride_qk
    k_ptrs = K + k_off + offs_d[:, None] * stride_kk + offs_n[None, :] * stride_kn
    v_ptrs = V + v_off + offs_n[:, None] * stride_vn + offs_d[None, :] * stride_vk
    m_i = tl.full([BLOCK_M], float("-inf"), dtype=tl.float32)
    l_i = tl.zeros([BLOCK_M], dtype=tl.float32) + 1.0
    acc = tl.zeros([BLOCK_M, HEAD_DIM], dtype=tl.float32)
    q = tl.load(q_ptrs)
    acc, l_i, m_i = _attn_fwd_inner(
        acc,
        l_i,
        m_i,
        q,
        k_ptrs,
        v_ptrs,
        sm_scale,
        stride_kn,
        stride_vn,
        start_m,
        seqlen_k,
        BLOCK_M,
        BLOCK_N,
        HEAD_DIM,
        CAUSAL,
    )
    acc = acc / l_i[:, None]
    lse = m_i + tl.math.log2(l_i) / 1.4426950408889634
    o_ptrs = (
        Out
        + off_hz * stride_oh
        + offs_m[:, None] * stride_om
        + offs_d[None, :] * stride_ok
    )
    tl.store(o_ptrs, acc.to(Out.dtype.element_ty))
    tl.store(Lse + off_hz * seqlen_q + offs_m, lse)

# config = {"BLOCK_M": 32, "BLOCK_N": 16, "HEAD_DIM": 256, "arch": "sm_90", "causal": false, "dtype": "fp16", "num_stages": 2, "num_warps": 8}
# arch = sm_90


// ===== COMPILED SASS (sm_90a) =====

	.target	sm_90a

	.elftype	@"ET_EXEC"


//--------------------- .note.nv.tkinfo           --------------------------
	.section	.note.nv.tkinfo,"",@"SHT_NOTE"
	.sectionflags	@"SHF_NOTE_NV_TKINFO"
	.tkinfo
        /*0018*/ 	.word	0x00000002
        /*0030*/ 	.string	""
        /*0030*/ 	.string	"ptxas"
        /*0030*/ 	.string	"Cuda compilation tools, release 13.0, V13.0.88"
        /*0030*/ 	.string	"Build cuda_13.0.r13.0/compiler.36424714_0"
        /*0030*/ 	.string	"-v  -suppress-debug-info  -lineinfo  -arch sm_90a "



//--------------------- .note.nv.cuinfo           --------------------------
	.section	.note.nv.cuinfo,"",@"SHT_NOTE"
	.sectionflags	@"SHF_NOTE_NV_CUINFO"
        /*0018*/ 	.short	0x0002
        /*001a*/ 	.short	0x005a
        /*001c*/ 	.short	0x0082
	.zero		2


//--------------------- .nv.info                  --------------------------
	.section	.nv.info,"",@"SHT_CUDA_INFO"
	.align	4


	//----- nvinfo : EIATTR_REGCOUNT
	.align		4
        /*0000*/ 	.byte	0x04, 0x2f
        /*0002*/ 	.short	(.L_2 - .L_1)
	.align		4
.L_1:
        /*0004*/ 	.word	index@(attn_fwd)
        /*0008*/ 	.word	0x000000a4


	//----- nvinfo : EIATTR_FRAME_SIZE
	.align		4
.L_2:
        /*000c*/ 	.byte	0x04, 0x11
        /*000e*/ 	.short	(.L_4 - .L_3)
	.align		4
.L_3:
        /*0010*/ 	.word	index@(attn_fwd)
        /*0014*/ 	.word	0x00000000


	//----- nvinfo : EIATTR_MIN_STACK_SIZE
	.align		4
.L_4:
        /*0018*/ 	.byte	0x04, 0x12
        /*001a*/ 	.short	(.L_6 - .L_5)
	.align		4
.L_5:
        /*001c*/ 	.word	index@(attn_fwd)
        /*0020*/ 	.word	0x00000000
.L_6:


//--------------------- .nv.compat                --------------------------
	.section	.nv.compat,"",@"SHT_CUDA_COMPAT_INFO"
	.align	4
        /*0000*/ 	.byte	0x02, 0x09, 0x01, 0x00, 0x02, 0x02, 0x01, 0x00, 0x02, 0x05, 0x05, 0x00, 0x03, 0x07, 0x01, 0x01
        /*0010*/ 	.byte	0x02, 0x03, 0x00, 0x00, 0x02, 0x06, 0x01, 0x00, 0x04, 0x0b, 0x08, 0x00, 0x00, 0x00, 0x00, 0x00
        /*0020*/ 	.byte	0x00, 0x00, 0x00, 0x00


//--------------------- .nv.info.attn_fwd         --------------------------
	.section	.nv.info.attn_fwd,"",@"SHT_CUDA_INFO"
	.sectionflags	@""
	.align	4


	//----- nvinfo : EIATTR_CUDA_API_VERSION
	.align		4
        /*0000*/ 	.byte	0x04, 0x37
        /*0002*/ 	.short	(.L_8 - .L_7)
.L_7:
        /*0004*/ 	.word	0x00000082


	//----- nvinfo : EIATTR_KPARAM_INFO
	.align		4
.L_8:
        /*0008*/ 	.byte	0x04, 0x17
        /*000a*/ 	.short	(.L_10 - .L_9)
.L_9:
        /*000c*/ 	.word	0x00000000
        /*0010*/ 	.short	0x0019
        /*0012*/ 	.short	0x0080
        /*0014*/ 	.byte	0x00, 0xf4, 0x21, 0x00


	//----- nvinfo : EIATTR_KPARAM_INFO
	.align		4
.L_10:
        /*0018*/ 	.byte	0x04, 0x17
        /*001a*/ 	.short	(.L_12 - .L_11)
.L_11:
        /*001c*/ 	.word	0x00000000
        /*0020*/ 	.short	0x0018
        /*0022*/ 	.short	0x0078
        /*0024*/ 	.byte	0x00, 0xf4, 0x21, 0x00


	//----- nvinfo : EIATTR_KPARAM_INFO
	.align		4
.L_12:
        /*0028*/ 	.byte	0x04, 0x17
        /*002a*/ 	.short	(.L_14 - .L_13)
.L_13:
        /*002c*/ 	.word	0x00000000
        /*0030*/ 	.short	0x0017
        /*0032*/ 	.short	0x0070
        /*0034*/ 	.byte	0x00, 0xf0, 0x11, 0x00


	//----- nvinfo : EIATTR_KPARAM_INFO
	.align		4
.L_14:
        /*0038*/ 	.byte	0x04, 0x17
        /*003a*/ 	.short	(.L_16 - .L_15)
.L_15:
        /*003c*/ 	.word	0x00000000
        /*0040*/ 	.short	0x0016
        /*0042*/ 	.short	0x006c
        /*0044*/ 	.byte	0x00, 0xf0, 0x11, 0x00


	//----- nvinfo : EIATTR_KPARAM_INFO
	.align		4
.L_16:
        /*0048*/ 	.byte	0x04, 0x17
        /*004a*/ 	.short	(.L_18 - .L_17)
.L_17:
        /*004c*/ 	.word	0x00000000
        /*0050*/ 	.short	0x0015
        /*0052*/ 	.short	0x0068
        /*0054*/ 	.byte	0x00, 0xf0, 0x11, 0x00


	//----- nvinfo : EIATTR_KPARAM_INFO
	.align		4
.L_18:
        /*0058*/ 	.byte	0x04, 0x17
        /*005a*/ 	.short	(.L_20 - .L_19)
.L_19:
        /*005c*/ 	.word	0x00000000
        /*0060*/ 	.short	0x0014
        /*0062*/ 	.short	0x0064
        /*0064*/ 	.byte	0x00, 0xf0, 0x11, 0x00


	//----- nvinfo : EIATTR_KPARAM_INFO
	.align		4
.L_20:
        /*0068*/ 	.byte	0x04, 0x17
        /*006a*/ 	.short	(.L_22 - .L_21)
.L_21:
        /*006c*/ 	.word	0x00000000
        /*0070*/ 	.short	0x0013
        /*0072*/ 	.short	0x0060
        /*0074*/ 	.byte	0x00, 0xf0, 0x11, 0x00


	//----- nvinfo : EIATTR_KPARAM_INFO
	.align		4
.L_22:
        /*0078*/ 	.byte	0x04, 0x17
        /*007a*/ 	.short	(.L_24 - .L_23)
.L_23:
        /*007c*/ 	.word	0x00000000
        /*0080*/ 	.short	0x0012
        /*0082*/ 	.short	0x005c
        /*0084*/ 	.byte	0x00, 0xf0, 0x11, 0x00


	//----- nvinfo : EIATTR_KPARAM_INFO
	.align		4
.L_24:
        /*0088*/ 	.byte	0x04, 0x17
        /*008a*/ 	.short	(.L_26 - .L_25)
.L_25:
        /*008c*/ 	.word	0x00000000
        /*0090*/ 	.short	0x0011
        /*0092*/ 	.short	0x0058
        /*0094*/ 	.byte	0x00, 0xf0, 0x11, 0x00


	//----- nvinfo : EIATTR_KPARAM_INFO
	.align		4
.L_26:
        /*0098*/ 	.byte	0x04, 0x17
        /*009a*/ 	.short	(.L_28 - .L_27)
.L_27:
        /*009c*/ 	.word	0x00000000
        /*00a0*/ 	.short	0x0010
        /*00a2*/ 	.short	0x0054
        /*00a4*/ 	.byte	0x00, 0xf0, 0x11, 0x00


	//----- nvinfo : EIATTR_KPARAM_INFO
	.align		4
.L_28:
        /*00a8*/ 	.byte	0x04, 0x17
        /*00aa*/ 	.short	(.L_30 - .L_29)
.L_29:
        /*00ac*/ 	.word	0x00000000
        /*00b0*/ 	.short	0x000f
        /*00b2*/ 	.short	0x0050
        /*00b4*/ 	.byte	0x00, 0xf0, 0x11, 0x00


	//----- nvinfo : EIATTR_KPARAM_INFO
	.align		4
.L_30:
        /*00b8*/ 	.byte	0x04, 0x17
        /*00ba*/ 	.short	(.L_32 - .L_31)
.L_31:
        /*00bc*/ 	.word	0x00000000
        /*00c0*/ 	.short	0x000e
        /*00c2*/ 	.short	0x004c
        /*00c4*/ 	.byte	0x00, 0xf0, 0x11, 0x00


	//----- nvinfo : EIATTR_KPARAM_INFO
	.align		4
.L_32:
        /*00c8*/ 	.byte	0x04, 0x17
        /*00ca*/ 	.short	(.L_34 - .L_33)
.L_33:
        /*00cc*/ 	.word	0x00000000
        /*00d0*/ 	.short	0x000d
        /*00d2*/ 	.short	0x0048
        /*00d4*/ 	.byte	0x00, 0xf0, 0x11, 0x00


	//----- nvinfo : EIATTR_KPARAM_INFO
	.align		4
.L_34:
        /*00d8*/ 	.byte	0x04, 0x17
        /*00da*/ 	.short	(.L_36 - .L_35)
.L_35:
        /*00dc*/ 	.word	0x00000000
        /*00e0*/ 	.short	0x000c
        /*00e2*/ 	.short	0x0044
        /*00e4*/ 	.byte	0x00, 0xf0, 0x11, 0x00


	//----- nvinfo : EIATTR_KPARAM_INFO
	.align		4
.L_36:
        /*00e8*/ 	.byte	0x04, 0x17
        /*00ea*/ 	.short	(.L_38 - .L_37)
.L_37:
        /*00ec*/ 	.word	0x00000000
        /*00f0*/ 	.short	0x000b
        /*00f2*/ 	.short	0x0040
        /*00f4*/ 	.byte	0x00, 0xf0, 0x11, 0x00


	//----- nvinfo : EIATTR_KPARAM_INFO
	.align		4
.L_38:
        /*00f8*/ 	.byte	0x04, 0x17
        /*00fa*/ 	.short	(.L_40 - .L_39)
.L_39:
        /*00fc*/ 	.word	0x00000000
        /*0100*/ 	.short	0x000a
        /*0102*/ 	.short	0x003c
        /*0104*/ 	.byte	0x00, 0xf0, 0x11, 0x00


	//----- nvinfo : EIATTR_KPARAM_INFO
	.align		4
.L_40:
        /*0108*/ 	.byte	0x04, 0x17
        /*010a*/ 	.short	(.L_42 - .L_41)
.L_41:
        /*010c*/ 	.word	0x00000000
        /*0110*/ 	.short	0x0009
        /*0112*/ 	.short	0x0038
        /*0114*/ 	.byte	0x00, 0xf0, 0x11, 0x00


	//----- nvinfo : EIATTR_KPARAM_INFO
	.align		4
.L_42:
        /*0118*/ 	.byte	0x04, 0x17
        /*011a*/ 	.short	(.L_44 - .L_43)
.L_43:
        /*011c*/ 	.word	0x00000000
        /*0120*/ 	.short	0x0008
        /*0122*/ 	.short	0x0034
        /*0124*/ 	.byte	0x00, 0xf0, 0x11, 0x00


	//----- nvinfo : EIATTR_KPARAM_INFO
	.align		4
.L_44:
        /*0128*/ 	.byte	0x04, 0x17
        /*012a*/ 	.short	(.L_46 - .L_45)
.L_45:
        /*012c*/ 	.word	0x00000000
        /*0130*/ 	.short	0x0007
        /*0132*/ 	.short	0x0030
        /*0134*/ 	.byte	0x00, 0xf0, 0x11, 0x00


	//----- nvinfo : EIATTR_KPARAM_INFO
	.align		4
.L_46:
        /*0138*/ 	.byte	0x04, 0x17
        /*013a*/ 	.short	(.L_48 - .L_47)
.L_47:
        /*013c*/ 	.word	0x00000000
        /*0140*/ 	.short	0x0006
        /*0142*/ 	.short	0x002c
        /*0144*/ 	.byte	0x00, 0xf0, 0x11, 0x00


	//----- nvinfo : EIATTR_KPARAM_INFO
	.align		4
.L_48:
        /*0148*/ 	.byte	0x04, 0x17
        /*014a*/ 	.short	(.L_50 - .L_49)
.L_49:
        /*014c*/ 	.word	0x00000000
        /*0150*/ 	.short	0x0005
        /*0152*/ 	.short	0x0028
        /*0154*/ 	.byte	0x00, 0xf0, 0x11, 0x00


	//----- nvinfo : EIATTR_KPARAM_INFO
	.align		4
.L_50:
        /*0158*/ 	.byte	0x04, 0x17
        /*015a*/ 	.short	(.L_52 - .L_51)
.L_51:
        /*015c*/ 	.word	0x00000000
        /*0160*/ 	.short	0x0004
        /*0162*/ 	.short	0x0020
        /*0164*/ 	.byte	0x00, 0xf4, 0x21, 0x00


	//----- nvinfo : EIATTR_KPARAM_INFO
	.align		4
.L_52:
        /*0168*/ 	.byte	0x04, 0x17
        /*016a*/ 	.short	(.L_54 - .L_53)
.L_53:
        /*016c*/ 	.word	0x00000000
        /*0170*/ 	.short	0x0003
        /*0172*/ 	.short	0x0018
        /*0174*/ 	.byte	0x00, 0xf4, 0x21, 0x00


	//----- nvinfo : EIATTR_KPARAM_INFO
	.align		4
.L_54:
        /*0178*/ 	.byte	0x04, 0x17
        /*017a*/ 	.short	(.L_56 - .L_55)
.L_55:
        /*017c*/ 	.word	0x00000000
        /*0180*/ 	.short	0x0002
        /*0182*/ 	.short	0x0010
        /*0184*/ 	.byte	0x00, 0xf4, 0x21, 0x00


	//----- nvinfo : EIATTR_KPARAM_INFO
	.align		4
.L_56:
        /*0188*/ 	.byte	0x04, 0x17
        /*018a*/ 	.short	(.L_58 - .L_57)
.L_57:
        /*018c*/ 	.word	0x00000000
        /*0190*/ 	.short	0x0001
        /*0192*/ 	.short	0x0008
        /*0194*/ 	.byte	0x00, 0xf4, 0x21, 0x00


	//----- nvinfo : EIATTR_KPARAM_INFO
	.align		4
.L_58:
        /*0198*/ 	.byte	0x04, 0x17
        /*019a*/ 	.short	(.L_60 - .L_59)
.L_59:
        /*019c*/ 	.word	0x00000000
        /*01a0*/ 	.short	0x0000
        /*01a2*/ 	.short	0x0000
        /*01a4*/ 	.byte	0x00, 0xf4, 0x21, 0x00


	//----- nvinfo : EIATTR_SPARSE_MMA_MASK
	.align		4
.L_60:
        /*01a8*/ 	.byte	0x03, 0x50
        /*01aa*/ 	.short	0x0000


	//----- nvinfo : EIATTR_MAXREG_COUNT
	.align		4
        /*01ac*/ 	.byte	0x03, 0x1b
        /*01ae*/ 	.short	0x00ff


	//----- nvinfo : EIATTR_NUM_BARRIERS
	.align		4
        /*01b0*/ 	.byte	0x02, 0x4c
        /*01b2*/ 	.byte	0x01
	.zero		1


	//----- nvinfo : EIATTR_MERCURY_ISA_VERSION
	.align		4
        /*01b4*/ 	.byte	0x03, 0x5f
        /*01b6*/ 	.short	0x0101


	//----- nvinfo : EIATTR_COOP_GROUP_MASK_REGIDS
	.align		4
        /*01b8*/ 	.byte	0x04, 0x29
        /*01ba*/ 	.short	(.L_62 - .L_61)


	//   ....[0]....
.L_61:
        /*01bc*/ 	.word	0xffffffff


	//   ....[1]....
        /*01c0*/ 	.word	0xffffffff


	//   ....[2]....
        /*01c4*/ 	.word	0xffffffff


	//   ....[3]....
        /*01c8*/ 	.word	0xffffffff


	//   ....[4]....
        /*01cc*/ 	.word	0xffffffff


	//   ....[5]....
        /*01d0*/ 	.word	0xffffffff


	//   ....[6]....
        /*01d4*/ 	.word	0xffffffff


	//   ....[7]....
        /*01d8*/ 	.word	0xffffffff


	//   ....[8]....
        /*01dc*/ 	.word	0xffffffff


	//   ....[9]....
        /*01e0*/ 	.word	0xffffffff


	//   ....[10]....
        /*01e4*/ 	.word	0xffffffff


	//   ....[11]....
        /*01e8*/ 	.word	0xffffffff


	//   ....[12]....
        /*01ec*/ 	.word	0xffffffff


	//   ....[13]....
        /*01f0*/ 	.word	0xffffffff


	//   ....[14]....
        /*01f4*/ 	.word	0xffffffff


	//   ....[15]....
        /*01f8*/ 	.word	0xffffffff


	//   ....[16]....
        /*01fc*/ 	.word	0xffffffff


	//   ....[17]....
        /*0200*/ 	.word	0xffffffff


	//----- nvinfo : EIATTR_COOP_GROUP_INSTR_OFFSETS
	.align		4
.L_62:
        /*0204*/ 	.byte	0x04, 0x28
        /*0206*/ 	.short	(.L_64 - .L_63)


	//   ....[0]....
.L_63:
        /*0208*/ 	.word	0x00002470


	//   ....[1]....
        /*020c*/ 	.word	0x00002480


	//   ....[2]....
        /*0210*/ 	.word	0x00002490


	//   ....[3]....
        /*0214*/ 	.word	0x000024a0


	//   ....[4]....
        /*0218*/ 	.word	0x000024f0


	//   ....[5]....
        /*021c*/ 	.word	0x00002500


	//   ....[6]....
        /*0220*/ 	.word	0x00002510


	//   ....[7]....
        /*0224*/ 	.word	0x00002520


	//   ....[8]....
        /*0228*/ 	.word	0x00002650


	//   ....[9]....
        /*022c*/ 	.word	0x000028c0


	//   ....[10]....
        /*0230*/ 	.word	0x000028d0


	//   ....[11]....
        /*0234*/ 	.word	0x000028f0


	//   ....[12]....
        /*0238*/ 	.word	0x00002900


	//   ....[13]....
        /*023c*/ 	.word	0x00002930


	//   ....[14]....
        /*0240*/ 	.word	0x00002960


	//   ....[15]....
        /*0244*/ 	.word	0x00002970


	//   ....[16]....
        /*0248*/ 	.word	0x00002980


	//   ....[17]....
        /*024c*/ 	.word	0x00002a40


	//----- nvinfo : EIATTR_EXIT_INSTR_OFFSETS
	.align		4
.L_64:
        /*0250*/ 	.byte	0x04, 0x1c
        /*0252*/ 	.short	(.L_66 - .L_65)


	//   ....[0]....
.L_65:
        /*0254*/ 	.word	0x00004f60


	//   ....[1]....
        /*0258*/ 	.word	0x00004f90


	//----- nvinfo : EIATTR_REQNTID
	.align		4
.L_66:
        /*025c*/ 	.byte	0x04, 0x10
        /*025e*/ 	.short	(.L_68 - .L_67)
.L_67:
        /*0260*/ 	.word	0x00000100
        /*0264*/ 	.word	0x00000001
        /*0268*/ 	.word	0x00000001


	//----- nvinfo : EIATTR_CBANK_PARAM_SIZE
	.align		4
.L_68:
        /*026c*/ 	.byte	0x03, 0x19
        /*026e*/ 	.short	0x0088


	//----- nvinfo : EIATTR_PARAM_CBANK
	.align		4
        /*0270*/ 	.byte	0x04, 0x0a
        /*0272*/ 	.short	(.L_70 - .L_69)
	.align		4
.L_69:
        /*0274*/ 	.word	index@(.nv.constant0.attn_fwd)
        /*0278*/ 	.short	0x0210
        /*027a*/ 	.short	0x0088


	//----- nvinfo : EIATTR_SW_WAR
	.align		4
.L_70:
        /*027c*/ 	.byte	0x04, 0x36
        /*027e*/ 	.short	(.L_72 - .L_71)
.L_71:
        /*0280*/ 	.word	0x00000008
.L_72:


//--------------------- .nv.callgraph             --------------------------
	.section	.nv.callgraph,"",@"SHT_CUDA_CALLGRAPH"
	.align	4
	.sectionentsize	8
	.align		4
        /*0000*/ 	.word	0x00000000
	.align		4
        /*0004*/ 	.word	0xffffffff
	.align		4
        /*0008*/ 	.word	0x00000000
	.align		4
        /*000c*/ 	.word	0xfffffffe
	.align		4
        /*0010*/ 	.word	0x00000000
	.align		4
        /*0014*/ 	.word	0xfffffffd
	.align		4
        /*0018*/ 	.word	0x00000000
	.align		4
        /*001c*/ 	.word	0xfffffffc


//--------------------- .nv.constant4             --------------------------
	.section	.nv.constant4,"a",@progbits
	.align	8
	.align		8
.nv.constant4:
        /*0000*/ 	.dword	_$_str


//--------------------- .text.attn_fwd            --------------------------
	.section	.text.attn_fwd,"ax",@progbits
	.align	128
        .global         attn_fwd
        .type           attn_fwd,@function
        .size           attn_fwd,(.L_x_3 - attn_fwd)
        .other          attn_fwd,@"STO_CUDA_ENTRY STV_DEFAULT"
attn_fwd:
.text.attn_fwd:
[----:B------:R-:W-:Y:S01]  /*0000*/  LDC R1, c[0x0][0x28] ;  /* 0x00000a00ff017b82 */ /* 0x000fe20000000800 */
[----:B------:R-:W0:Y:S07]  /*0010*/  S2R R0, SR_TID.X ;  /* 0x0000000000007919 */ /* 0x000e2e0000002100 */
[----:B------:R-:W1:Y:S01]  /*0020*/  S2UR UR7, SR_CTAID.Y ;  /* 0x00000000000779c3 */ /* 0x000e620000002600 */
[----:B------:R-:W-:Y:S01]  /*0030*/  ULDC.64 UR4, c[0x0][0x240] ;  /* 0x0000900000047ab9 */ /* 0x000fe20000000a00 */
[----:B------:R-:W-:Y:S01]  /*0040*/  ULDC.64 UR10, c[0x0][0x208] ;  /* 0x00008200000a7ab9 */ /* 0x000fe20000000a00 */
[----:B------:R-:W2:Y:S05]  /*0050*/  S2R R3, SR_CTAID.X ;  /* 0x0000000000037919 */ /* 0x000eaa0000002500 */
[----:B------:R-:W3:Y:S08]  /*0060*/  LDC R48, c[0x0][0x248] ;  /* 0x00009200ff307b82 */ /* 0x000ef00000000800 */
[----:B------:R-:W4:Y:S01]  /*0070*/  LDC.64 R44, c[0x0][0x210] ;  /* 0x00008400ff2c7b82 */ /* 0x000f220000000a00 */
[----:B-1----:R-:W-:-:S04]  /*0080*/  UIMAD UR4, UR7, UR4, URZ ;  /* 0x00000004070472a4 */ /* 0x002fc8000f8e023f */
[----:B------:R-:W-:Y:S01]  /*0090*/  USHF.L.U32 UR6, UR4, 0x1, URZ ;  /* 0x0000000104067899 */ /* 0x000fe2000800063f */
[----:B0-----:R-:W-:Y:S02]  /*00a0*/  LOP3.LUT R2, R0, 0x1f, RZ, 0xc0, !PT ;  /* 0x0000001f00027812 */ /* 0x001fe400078ec0ff */
[----:B------:R-:W-:-:S03]  /*00b0*/  SHF.R.U32.HI R4, RZ, 0x5, R0 ;  /* 0x00000005ff047819 */ /* 0x000fc60000011600 */
[----:B--2---:R-:W-:Y:S01]  /*00c0*/  IMAD R2, R3, 0x20, R2 ;  /* 0x0000002003027824 */ /* 0x004fe200078e0202 */
[----:B------:R-:W-:-:S03]  /*00d0*/  SGXT.U32 R4, R4, 0x3 ;  /* 0x000000030404781a */ /* 0x000fc60000000000 */
[----:B------:R-:W-:Y:S01]  /*00e0*/  IMAD R3, R2, UR5, RZ ;  /* 0x0000000502037c24 */ /* 0x000fe2000f8e02ff */
[----:B------:R-:W-:Y:S01]  /*00f0*/  UIMAD.WIDE UR4, UR4, 0x2, URZ ;  /* 0x00000002040478a5 */ /* 0x000fe2000f8e023f */
[----:B---3--:R-:W-:Y:S02]  /*0100*/  IMAD R7, R4, R48, RZ ;  /* 0x0000003004077224 */ /* 0x008fe400078e02ff */
[C---:B------:R-:W-:Y:S02]  /*0110*/  IMAD.SHL.U32 R5, R3.reuse, 0x2, RZ ;  /* 0x0000000203057824 */ /* 0x040fe400078e00ff */
[----:B------:R-:W-:-:S03]  /*0120*/  IMAD.HI R4, R3, 0x2, RZ ;  /* 0x0000000203047827 */ /* 0x000fc600078e02ff */
[----:B----4-:R-:W-:Y:S01]  /*0130*/  IADD3 R44, P0, P1, R5, UR6, R44 ;  /* 0x00000006052c7c10 */ /* 0x010fe2000f91e02c */
[----:B------:R-:W-:-:S03]  /*0140*/  IMAD R3, R48, 0x8, R7 ;  /* 0x0000000830037824 */ /* 0x000fc600078e0207 */
[----:B------:R-:W-:Y:S01]  /*0150*/  IADD3.X R46, R4, UR5, R45, P0, P1 ;  /* 0x00000005042e7c10 */ /* 0x000fe200087e242d */
[C---:B------:R-:W-:Y:S01]  /*0160*/  IMAD R9, R48.reuse, 0x8, R3 ;  /* 0x0000000830097824 */ /* 0x040fe200078e0203 */
[-C--:B------:R-:W-:Y:S02]  /*0170*/  LEA R4, P0, R7, R44.reuse, 0x1 ;  /* 0x0000002c07047211 */ /* 0x080fe400078008ff */
[----:B------:R-:W-:Y:S02]  /*0180*/  LEA R6, P1, R3, R44, 0x1 ;  /* 0x0000002c03067211 */ /* 0x000fe400078208ff */
[----:B------:R-:W-:Y:S02]  /*0190*/  LEA.HI.X.SX32 R5, R7, R46, 0x1, P0 ;  /* 0x0000002e07057211 */ /* 0x000fe400000f0eff */
[C---:B------:R-:W-:Y:S02]  /*01a0*/  LEA R11, R48.reuse, R9, 0x3 ;  /* 0x00000009300b7211 */ /* 0x040fe400078e18ff */
[----:B------:R-:W-:Y:S01]  /*01b0*/  LEA R8, P0, R9, R44, 0x1 ;  /* 0x0000002c09087211 */ /* 0x000fe200078008ff */
[----:B------:R0:W2:Y:S01]  /*01c0*/  LDG.E.U16 R17, desc[UR10][R4.64] ;  /* 0x0000000a04117981 */ /* 0x0000a2000c1e1500 */
[-C--:B------:R-:W-:Y:S01]  /*01d0*/  LEA.HI.X.SX32 R7, R3, R46.reuse, 0x1, P1 ;  /* 0x0000002e03077211 */ /* 0x080fe200008f0eff */
[----:B------:R-:W-:Y:S01]  /*01e0*/  IMAD R3, R48, 0x8, R11 ;  /* 0x0000000830037824 */ /* 0x000fe200078e020b */
[----:B------:R-:W-:-:S02]  /*01f0*/  LEA.HI.X.SX32 R9, R9, R46, 0x1, P0 ;  /* 0x0000002e09097211 */ /* 0x000fc400000f0eff */
[C---:B------:R-:W-:Y:S01]  /*0200*/  LEA R10, P0, R11.reuse, R44, 0x1 ;  /* 0x0000002c0b0a7211 */ /* 0x040fe200078008ff */
[C---:B------:R-:W-:Y:S01]  /*0210*/  IMAD R15, R48.reuse, 0x8, R3 ;  /* 0x00000008300f7824 */ /* 0x040fe200078e0203 */
[----:B------:R1:W3:Y:S02]  /*0220*/  LDG.E.U16 R18, desc[UR10][R6.64] ;  /* 0x0000000a06127981 */ /* 0x0002e4000c1e1500 */
[----:B------:R-:W-:Y:S02]  /*0230*/  LEA.HI.X.SX32 R11, R11, R46, 0x1, P0 ;  /* 0x0000002e0b0b7211 */ /* 0x000fe400000f0eff */
[C---:B------:R-:W-:Y:S01]  /*0240*/  LEA R12, P0, R3.reuse, R44, 0x1 ;  /* 0x0000002c030c7211 */ /* 0x040fe200078008ff */
[----:B------:R4:W5:Y:S03]  /*0250*/  LDG.E.U16 R19, desc[UR10][R8.64] ;  /* 0x0000000a08137981 */ /* 0x000966000c1e1500 */
[----:B------:R-:W-:Y:S01]  /*0260*/  LEA.HI.X.SX32 R13, R3, R46, 0x1, P0 ;  /* 0x0000002e030d7211 */ /* 0x000fe200000f0eff */
[C---:B------:R-:W-:Y:S01]  /*0270*/  IMAD R3, R48.reuse, 0x8, R15 ;  /* 0x0000000830037824 */ /* 0x040fe200078e020f */
[-C--:B0-----:R-:W-:Y:S01]  /*0280*/  LEA R4, P0, R15, R44.reuse, 0x1 ;  /* 0x0000002c0f047211 */ /* 0x081fe200078008ff */
[----:B------:R0:W5:Y:S02]  /*0290*/  LDG.E.U16 R20, desc[UR10][R10.64] ;  /* 0x0000000a0a147981 */ /* 0x000164000c1e1500 */
[----:B------:R-:W-:Y:S01]  /*02a0*/  IMAD R16, R48, 0x8, R3 ;  /* 0x0000000830107824 */ /* 0x000fe200078e0203 */
[----:B------:R-:W-:Y:S01]  /*02b0*/  LEA R14, P1, R3, R44, 0x1 ;  /* 0x0000002c030e7211 */ /* 0x000fe200078208ff */
[----:B------:R0:W5:Y:S01]  /*02c0*/  LDG.E.U16 R21, desc[UR10][R12.64] ;  /* 0x0000000a0c157981 */ /* 0x000162000c1e1500 */
[----:B------:R-:W-:-:S02]  /*02d0*/  LEA.HI.X.SX32 R5, R15, R46, 0x1, P0 ;  /* 0x0000002e0f057211 */ /* 0x000fc400000f0eff */
[----:B------:R-:W-:Y:S02]  /*02e0*/  LEA.HI.X.SX32 R15, R3, R46, 0x1, P1 ;  /* 0x0000002e030f7211 */ /* 0x000fe400008f0eff */
[----:B-1----:R-:W-:Y:S01]  /*02f0*/  LEA R6, P0, R16, R44, 0x1 ;  /* 0x0000002c10067211 */ /* 0x002fe200078008ff */
[----:B------:R1:W5:Y:S01]  /*0300*/  LDG.E.U16 R22, desc[UR10][R4.64] ;  /* 0x0000000a04167981 */ /* 0x000362000c1e1500 */
[----:B------:R-:W-:Y:S02]  /*0310*/  LEA R3, R48, R16, 0x3 ;  /* 0x0000001030037211 */ /* 0x000fe400078e18ff */
[----:B------:R-:W-:Y:S01]  /*0320*/  LEA.HI.X.SX32 R7, R16, R46, 0x1, P0 ;  /* 0x0000002e10077211 */ /* 0x000fe200000f0eff */
[----:B------:R-:W5:Y:S01]  /*0330*/  LDG.E.U16 R23, desc[UR10][R14.64] ;  /* 0x0000000a0e177981 */ /* 0x000f62000c1e1500 */
[C---:B----4-:R-:W-:Y:S01]  /*0340*/  LEA R8, P0, R3.reuse, R44, 0x1 ;  /* 0x0000002c03087211 */ /* 0x050fe200078008ff */
[C---:B0-----:R-:W-:Y:S02]  /*0350*/  IMAD R11, R48.reuse, 0x8, R3 ;  /* 0x00000008300b7824 */ /* 0x041fe400078e0203 */
[----:B------:R0:W4:Y:S01]  /*0360*/  LDG.E.U16 R24, desc[UR10][R6.64] ;  /* 0x0000000a06187981 */ /* 0x000122000c1e1500 */
[----:B------:R-:W-:Y:S01]  /*0370*/  LEA.HI.X.SX32 R9, R3, R46, 0x1, P0 ;  /* 0x0000002e03097211 */ /* 0x000fe200000f0eff */
[----:B------:R-:W-:Y:S01]  /*0380*/  IMAD R3, R48, 0x8, R11 ;  /* 0x0000000830037824 */ /* 0x000fe200078e020b */
[----:B------:R-:W-:-:S03]  /*0390*/  LEA R10, P0, R11, R44, 0x1 ;  /* 0x0000002c0b0a7211 */ /* 0x000fc600078008ff */
[C---:B------:R-:W-:Y:S01]  /*03a0*/  IMAD R16, R48.reuse, 0x8, R3 ;  /* 0x0000000830107824 */ /* 0x040fe200078e0203 */
[----:B------:R-:W-:Y:S01]  /*03b0*/  LEA R12, P1, R3, R44, 0x1 ;  /* 0x0000002c030c7211 */ /* 0x000fe200078208ff */
[----:B------:R0:W4:Y:S01]  /*03c0*/  LDG.E.U16 R25, desc[UR10][R8.64] ;  /* 0x0000000a08197981 */ /* 0x000122000c1e1500 */
[-C--:B------:R-:W-:Y:S02]  /*03d0*/  LEA.HI.X.SX32 R11, R11, R46.reuse, 0x1, P0 ;  /* 0x0000002e0b0b7211 */ /* 0x080fe400000f0eff */
[----:B------:R-:W-:Y:S01]  /*03e0*/  LEA.HI.X.SX32 R13, R3, R46, 0x1, P1 ;  /* 0x0000002e030d7211 */ /* 0x000fe200008f0eff */
[----:B------:R-:W-:Y:S01]  /*03f0*/  IMAD R3, R48, 0x8, R16 ;  /* 0x0000000830037824 */ /* 0x000fe200078e0210 */
[C---:B-1----:R-:W-:Y:S01]  /*0400*/  LEA R4, P0, R16.reuse, R44, 0x1 ;  /* 0x0000002c10047211 */ /* 0x042fe200078008ff */
[----:B------:R1:W4:Y:S03]  /*0410*/  LDG.E.U16 R26, desc[UR10][R10.64] ;  /* 0x0000000a0a1a7981 */ /* 0x000326000c1e1500 */
[----:B------:R-:W-:Y:S01]  /*0420*/  LEA.HI.X.SX32 R5, R16, R46, 0x1, P0 ;  /* 0x0000002e10057211 */ /* 0x000fe200000f0eff */
[----:B------:R1:W4:Y:S01]  /*0430*/  LDG.E.U16 R27, desc[UR10][R12.64] ;  /* 0x0000000a0c1b7981 */ /* 0x000322000c1e1500 */
[----:B0-----:R-:W-:-:S02]  /*0440*/  LEA R6, P0, R3, R44, 0x1 ;  /* 0x0000002c03067211 */ /* 0x001fc400078008ff */
[----:B------:R-:W-:Y:S01]  /*0450*/  LEA R15, R48, R3, 0x3 ;  /* 0x00000003300f7211 */ /* 0x000fe200078e18ff */
[----:B------:R0:W4:Y:S01]  /*0460*/  LDG.E.U16 R28, desc[UR10][R4.64] ;  /* 0x0000000a041c7981 */ /* 0x000122000c1e1500 */
[----:B------:R-:W-:-:S03]  /*0470*/  LEA.HI.X.SX32 R7, R3, R46, 0x1, P0 ;  /* 0x0000002e03077211 */ /* 0x000fc600000f0eff */
[C---:B------:R-:W-:Y:S01]  /*0480*/  IMAD R3, R48.reuse, 0x8, R15 ;  /* 0x0000000830037824 */ /* 0x040fe200078e020f */
[-C--:B------:R-:W-:Y:S01]  /*0490*/  LEA R8, P0, R15, R44.reuse, 0x1 ;  /* 0x0000002c0f087211 */ /* 0x080fe200078008ff */
[----:B------:R0:W4:Y:S02]  /*04a0*/  LDG.E.U16 R29, desc[UR10][R6.64] ;  /* 0x0000000a061d7981 */ /* 0x000124000c1e1500 */
[C---:B------:R-:W-:Y:S01]  /*04b0*/  IMAD R16, R48.reuse, 0x8, R3 ;  /* 0x0000000830107824 */ /* 0x040fe200078e0203 */
[----:B------:R-:W-:Y:S02]  /*04c0*/  LEA R14, P1, R3, R44, 0x1 ;  /* 0x0000002c030e7211 */ /* 0x000fe400078208ff */
[-C--:B------:R-:W-:Y:S02]  /*04d0*/  LEA.HI.X.SX32 R9, R15, R46.reuse, 0x1, P0 ;  /* 0x0000002e0f097211 */ /* 0x080fe400000f0eff */
[----:B------:R-:W-:Y:S01]  /*04e0*/  LEA.HI.X.SX32 R15, R3, R46, 0x1, P1 ;  /* 0x0000002e030f7211 */ /* 0x000fe200008f0eff */
[----:B------:R-:W-:Y:S01]  /*04f0*/  IMAD R3, R48, 0x8, R16 ;  /* 0x0000000830037824 */ /* 0x000fe200078e0210 */
[----:B-1----:R-:W-:Y:S01]  /*0500*/  LEA R10, P0, R16, R44, 0x1 ;  /* 0x0000002c100a7211 */ /* 0x002fe200078008ff */
[----:B------:R1:W4:Y:S02]  /*0510*/  LDG.E.U16 R30, desc[UR10][R8.64] ;  /* 0x0000000a081e7981 */ /* 0x000324000c1e1500 */
[----:B------:R-:W-:Y:S01]  /*0520*/  IMAD R13, R48, 0x8, R3 ;  /* 0x00000008300d7824 */ /* 0x000fe200078e0203 */
[----:B------:R-:W-:Y:S01]  /*0530*/  LEA.HI.X.SX32 R11, R16, R46, 0x1, P0 ;  /* 0x0000002e100b7211 */ /* 0x000fe200000f0eff */
[----:B------:R1:W4:Y:S01]  /*0540*/  LDG.E.U16 R31, desc[UR10][R14.64] ;  /* 0x0000000a0e1f7981 */ /* 0x000322000c1e1500 */
[----:B0-----:R-:W-:-:S03]  /*0550*/  LEA R4, P0, R3, R44, 0x1 ;  /* 0x0000002c03047211 */ /* 0x001fc600078008ff */
[----:B------:R0:W4:Y:S01]  /*0560*/  LDG.E.U16 R32, desc[UR10][R10.64] ;  /* 0x0000000a0a207981 */ /* 0x000122000c1e1500 */
[----:B------:R-:W-:Y:S02]  /*0570*/  LEA.HI.X.SX32 R5, R3, R46, 0x1, P0 ;  /* 0x0000002e03057211 */ /* 0x000fe400000f0eff */
[C---:B------:R-:W-:Y:S02]  /*0580*/  LEA R3, R48.reuse, R13, 0x3 ;  /* 0x0000000d30037211 */ /* 0x040fe400078e18ff */
[-C--:B------:R-:W-:Y:S01]  /*0590*/  LEA R6, P0, R13, R44.reuse, 0x1 ;  /* 0x0000002c0d067211 */ /* 0x080fe200078008ff */
[----:B------:R0:W4:Y:S01]  /*05a0*/  LDG.E.U16 R33, desc[UR10][R4.64] ;  /* 0x0000000a04217981 */ /* 0x000122000c1e1500 */
[----:B------:R-:W-:Y:S01]  /*05b0*/  LEA R12, P1, R3, R44, 0x1 ;  /* 0x0000002c030c7211 */ /* 0x000fe200078208ff */
[C---:B------:R-:W-:Y:S01]  /*05c0*/  IMAD R16, R48.reuse, 0x8, R3 ;  /* 0x0000000830107824 */ /* 0x040fe200078e0203 */
[-C--:B------:R-:W-:Y:S02]  /*05d0*/  LEA.HI.X.SX32 R7, R13, R46.reuse, 0x1, P0 ;  /* 0x0000002e0d077211 */ /* 0x080fe400000f0eff */
[----:B------:R-:W-:Y:S01]  /*05e0*/  LEA.HI.X.SX32 R13, R3, R46, 0x1, P1 ;  /* 0x0000002e030d7211 */ /* 0x000fe200008f0eff */
[----:B------:R-:W-:Y:S01]  /*05f0*/  IMAD R3, R48, 0x8, R16 ;  /* 0x0000000830037824 */ /* 0x000fe200078e0210 */
[C---:B-1----:R-:W-:Y:S01]  /*0600*/  LEA R8, P0, R16.reuse, R44, 0x1 ;  /* 0x0000002c10087211 */ /* 0x042fe200078008ff */
[----:B------:R1:W4:Y:S03]  /*0610*/  LDG.E.U16 R34, desc[UR10][R6.64] ;  /* 0x0000000a06227981 */ /* 0x000326000c1e1500 */
[----:B------:R-:W-:Y:S01]  /*0620*/  LEA.HI.X.SX32 R9, R16, R46, 0x1, P0 ;  /* 0x0000002e10097211 */ /* 0x000fe200000f0eff */
[C---:B------:R-:W-:Y:S01]  /*0630*/  IMAD R15, R48.reuse, 0x8, R3 ;  /* 0x00000008300f7824 */ /* 0x040fe200078e0203 */
[C---:B0-----:R-:W-:Y:S01]  /*0640*/  LEA R10, P0, R3.reuse, R44, 0x1 ;  /* 0x0000002c030a7211 */ /* 0x041fe200078008ff */
[----:B------:R0:W4:Y:S03]  /*0650*/  LDG.E.U16 R35, desc[UR10][R12.64] ;  /* 0x0000000a0c237981 */ /* 0x000126000c1e1500 */
[----:B------:R-:W-:Y:S01]  /*0660*/  LEA.HI.X.SX32 R11, R3, R46, 0x1, P0 ;  /* 0x0000002e030b7211 */ /* 0x000fe200000f0eff */
[C---:B------:R-:W-:Y:S01]  /*0670*/  IMAD R3, R48.reuse, 0x8, R15 ;  /* 0x0000000830037824 */ /* 0x040fe200078e020f */
[-C--:B------:R-:W-:Y:S01]  /*0680*/  LEA R4, P0, R15, R44.reuse, 0x1 ;  /* 0x0000002c0f047211 */ /* 0x080fe200078008ff */
[----:B------:R0:W4:Y:S03]  /*0690*/  LDG.E.U16 R36, desc[UR10][R8.64] ;  /* 0x0000000a08247981 */ /* 0x000126000c1e1500 */
[----:B------:R-:W-:Y:S01]  /*06a0*/  LEA R14, P1, R3, R44, 0x1 ;  /* 0x0000002c030e7211 */ /* 0x000fe200078208ff */
[----:B------:R0:W4:Y:S01]  /*06b0*/  LDG.E.U16 R37, desc[UR10][R10.64] ;  /* 0x0000000a0a257981 */ /* 0x000122000c1e1500 */
[----:B------:R-:W-:-:S02]  /*06c0*/  LEA R16, R48, R3, 0x3 ;  /* 0x0000000330107211 */ /* 0x000fc400078e18ff */
[-C--:B------:R-:W-:Y:S02]  /*06d0*/  LEA.HI.X.SX32 R5, R15, R46.reuse, 0x1, P0 ;  /* 0x0000002e0f057211 */ /* 0x080fe400000f0eff */
[----:B------:R-:W-:Y:S01]  /*06e0*/  LEA.HI.X.SX32 R15, R3, R46, 0x1, P1 ;  /* 0x0000002e030f7211 */ /* 0x000fe200008f0eff */
[----:B------:R-:W-:Y:S01]  /*06f0*/  IMAD R3, R48, 0x8, R16 ;  /* 0x0000000830037824 */ /* 0x000fe200078e0210 */
[C---:B-1----:R-:W-:Y:S01]  /*0700*/  LEA R6, P0, R16.reuse, R44, 0x1 ;  /* 0x0000002c10067211 */ /* 0x042fe200078008ff */
[----:B------:R1:W4:Y:S03]  /*0710*/  LDG.E.U16 R38, desc[UR10][R4.64] ;  /* 0x0000000a04267981 */ /* 0x000326000c1e1500 */
[----:B------:R-:W-:Y:S01]  /*0720*/  LEA.HI.X.SX32 R7, R16, R46, 0x1, P0 ;  /* 0x0000002e10077211 */ /* 0x000fe200000f0eff */
[C---:B0-----:R-:W-:Y:S01]  /*0730*/  IMAD R13, R48.reuse, 0x8, R3 ;  /* 0x00000008300d7824 */ /* 0x041fe200078e0203 */
[C---:B------:R-:W-:Y:S01]  /*0740*/  LEA R8, P0, R3.reuse, R44, 0x1 ;  /* 0x0000002c03087211 */ /* 0x040fe200078008ff */
[----:B------:R0:W4:Y:S03]  /*0750*/  LDG.E.U16 R39, desc[UR10][R14.64] ;  /* 0x0000000a0e277981 */ /* 0x000126000c1e1500 */
[----:B------:R-:W-:Y:S01]  /*0760*/  LEA.HI.X.SX32 R9, R3, R46, 0x1, P0 ;  /* 0x0000002e03097211 */ /* 0x000fe200000f0eff */
[C---:B------:R-:W-:Y:S01]  /*0770*/  IMAD R3, R48.reuse, 0x8, R13 ;  /* 0x0000000830037824 */ /* 0x040fe200078e020d */
[-C--:B------:R-:W-:Y:S01]  /*0780*/  LEA R10, P0, R13, R44.reuse, 0x1 ;  /* 0x0000002c0d0a7211 */ /* 0x080fe200078008ff */
[----:B------:R0:W4:Y:S02]  /*0790*/  LDG.E.U16 R40, desc[UR10][R6.64] ;  /* 0x0000000a06287981 */ /* 0x000124000c1e1500 */
[----:B------:R-:W-:Y:S01]  /*07a0*/  IMAD R16, R48, 0x8, R3 ;  /* 0x0000000830107824 */ /* 0x000fe200078e0203 */
[----:B------:R-:W-:Y:S01]  /*07b0*/  LEA R12, P1, R3, R44, 0x1 ;  /* 0x0000002c030c7211 */ /* 0x000fe200078208ff */
[----:B------:R0:W4:Y:S01]  /*07c0*/  LDG.E.U16 R41, desc[UR10][R8.64] ;  /* 0x0000000a08297981 */ /* 0x000122000c1e1500 */
[----:B------:R-:W-:-:S02]  /*07d0*/  LEA.HI.X.SX32 R11, R13, R46, 0x1, P0 ;  /* 0x0000002e0d0b7211 */ /* 0x000fc400000f0eff */
[----:B------:R-:W-:Y:S02]  /*07e0*/  LEA.HI.X.SX32 R13, R3, R46, 0x1, P1 ;  /* 0x0000002e030d7211 */ /* 0x000fe400008f0eff */
[----:B------:R-:W-:Y:S01]  /*07f0*/  LEA R3, R48, R16, 0x3 ;  /* 0x0000001030037211 */ /* 0x000fe200078e18ff */
[----:B------:R0:W4:Y:S01]  /*0800*/  LDG.E.U16 R42, desc[UR10][R10.64] ;  /* 0x0000000a0a2a7981 */ /* 0x000122000c1e1500 */
[----:B-1----:R-:W-:-:S03]  /*0810*/  LEA R4, P0, R16, R44, 0x1 ;  /* 0x0000002c10047211 */ /* 0x002fc600078008ff */
[----:B0-----:R-:W-:Y:S01]  /*0820*/  IMAD R15, R48, 0x8, R3 ;  /* 0x00000008300f7824 */ /* 0x001fe200078e0203 */
[----:B------:R-:W-:Y:S01]  /*0830*/  LEA.HI.X.SX32 R5, R16, R46, 0x1, P0 ;  /* 0x0000002e10057211 */ /* 0x000fe200000f0eff */
[----:B------:R-:W4:Y:S01]  /*0840*/  LDG.E.U16 R13, desc[UR10][R12.64] ;  /* 0x0000000a0c0d7981 */ /* 0x000f22000c1e1500 */
[C---:B------:R-:W-:Y:S01]  /*0850*/  LEA R6, P0, R3.reuse, R44, 0x1 ;  /* 0x0000002c03067211 */ /* 0x040fe200078008ff */
[C---:B------:R-:W-:Y:S02]  /*0860*/  IMAD R16, R48.reuse, 0x8, R15 ;  /* 0x0000000830107824 */ /* 0x040fe400078e020f */
[----:B------:R0:W4:Y:S01]  /*0870*/  LDG.E.U16 R43, desc[UR10][R4.64] ;  /* 0x0000000a042b7981 */ /* 0x000122000c1e1500 */
[----:B------:R-:W-:Y:S01]  /*0880*/  LEA.HI.X.SX32 R7, R3, R46, 0x1, P0 ;  /* 0x0000002e03077211 */ /* 0x000fe200000f0eff */
[----:B------:R-:W-:Y:S01]  /*0890*/  IMAD R3, R48, 0x8, R16 ;  /* 0x0000000830037824 */ /* 0x000fe200078e0210 */
[CC--:B------:R-:W-:Y:S02]  /*08a0*/  LEA R8, P0, R15.reuse, R44.reuse, 0x1 ;  /* 0x0000002c0f087211 */ /* 0x0c0fe400078008ff */
[----:B------:R-:W-:Y:S01]  /*08b0*/  LEA R14, P1, R16, R44, 0x1 ;  /* 0x0000002c100e7211 */ /* 0x000fe200078208ff */
[----:B------:R1:W4:Y:S01]  /*08c0*/  LDG.E.U16 R6, desc[UR10][R6.64] ;  /* 0x0000000a06067981 */ /* 0x000322000c1e1500 */
[----:B------:R-:W-:-:S02]  /*08d0*/  LEA.HI.X.SX32 R9, R15, R46, 0x1, P0 ;  /* 0x0000002e0f097211 */ /* 0x000fc400000f0eff */
[C---:B------:R-:W-:Y:S02]  /*08e0*/  LEA R10, P0, R3.reuse, R44, 0x1 ;  /* 0x0000002c030a7211 */ /* 0x040fe400078008ff */
[-C--:B------:R-:W-:Y:S02]  /*08f0*/  LEA.HI.X.SX32 R15, R16, R46.reuse, 0x1, P1 ;  /* 0x0000002e100f7211 */ /* 0x080fe400008f0eff */
[----:B------:R-:W-:Y:S01]  /*0900*/  LEA.HI.X.SX32 R11, R3, R46, 0x1, P0 ;  /* 0x0000002e030b7211 */ /* 0x000fe200000f0eff */
[----:B------:R1:W4:Y:S04]  /*0910*/  LDG.E.U16 R16, desc[UR10][R8.64] ;  /* 0x0000000a08107981 */ /* 0x000328000c1e1500 */
[----:B------:R1:W4:Y:S04]  /*0920*/  LDG.E.U16 R14, desc[UR10][R14.64] ;  /* 0x0000000a0e0e7981 */ /* 0x000328000c1e1500 */
[----:B------:R1:W4:Y:S01]  /*0930*/  LDG.E.U16 R10, desc[UR10][R10.64] ;  /* 0x0000000a0a0a7981 */ /* 0x000322000c1e1500 */
[----:B0-----:R-:W-:-:S02]  /*0940*/  LOP3.LUT R4, R0, 0xc0, RZ, 0xc0, !PT ;  /* 0x000000c000047812 */ /* 0x001fc400078ec0ff */
[----:B------:R-:W-:Y:S02]  /*0950*/  LOP3.LUT R3, R0, 0xff, RZ, 0xc0, !PT ;  /* 0x000000ff00037812 */ /* 0x000fe400078ec0ff */
[----:B------:R-:W-:-:S03]  /*0960*/  SHF.R.U32.HI R5, RZ, 0x2, R4 ;  /* 0x00000002ff057819 */ /* 0x000fc60000011604 */
[----:B------:R-:W-:-:S05]  /*0970*/  IMAD.SHL.U32 R4, R3, 0x2, RZ ;  /* 0x0000000203047824 */ /* 0x000fca00078e00ff */
[----:B-1----:R-:W-:Y:S02]  /*0980*/  LOP3.LUT R7, R4, R5, RZ, 0x3c, !PT ;  /* 0x0000000504077212 */ /* 0x002fe400078e3cff */
[----:B------:R-:W-:Y:S02]  /*0990*/  SHF.R.S32.HI R5, RZ, 0x4, R0 ;  /* 0x00000004ff057819 */ /* 0x000fe40000011400 */
[C---:B------:R-:W-:Y:S02]  /*09a0*/  SHF.L.U32 R8, R0.reuse, 0x5, RZ ;  /* 0x0000000500087819 */ /* 0x040fe400000006ff */
[----:B------:R-:W-:Y:S02]  /*09b0*/  SGXT R5, R5, 0x1 ;  /* 0x000000010505781a */ /* 0x000fe40000000200 */
[C---:B------:R-:W-:Y:S02]  /*09c0*/  LOP3.LUT R15, R0.reuse, 0xe0, RZ, 0xc0, !PT ;  /* 0x000000e0000f7812 */ /* 0x040fe400078ec0ff */
[----:B------:R-:W-:-:S02]  /*09d0*/  LOP3.LUT R4, R0, 0xc, RZ, 0xc0, !PT ;  /* 0x0000000c00047812 */ /* 0x000fc400078ec0ff */
[----:B------:R-:W-:Y:S02]  /*09e0*/  LOP3.LUT R8, R8, 0x60, RZ, 0xc0, !PT ;  /* 0x0000006008087812 */ /* 0x000fe400078ec0ff */
[----:B------:R-:W-:-:S03]  /*09f0*/  LOP3.LUT R5, R5, 0x1020, RZ, 0xc0, !PT ;  /* 0x0000102005057812 */ /* 0x000fc600078ec0ff */
[----:B------:R-:W-:Y:S02]  /*0a00*/  IMAD R8, R15, 0x10, R8 ;  /* 0x000000100f087824 */ /* 0x000fe400078e0208 */
[----:B------:R-:W-:Y:S01]  /*0a10*/  IMAD R5, R4, 0x2, R5 ;  /* 0x0000000204057824 */ /* 0x000fe200078e0205 */
[----:B------:R-:W0:Y:S04]  /*0a20*/  S2UR UR6, SR_CgaCtaId ;  /* 0x00000000000679c3 */ /* 0x000e280000008800 */
[----:B------:R-:W-:-:S04]  /*0a30*/  LOP3.LUT R5, R5, R8, RZ, 0x3c, !PT ;  /* 0x0000000805057212 */ /* 0x000fc800078e3cff */
[----:B------:R-:W1:Y:S01]  /*0a40*/  LDC R8, c[0x0][0x280] ;  /* 0x0000a000ff087b82 */ /* 0x000e620000000800 */
[----:B------:R-:W-:Y:S01]  /*0a50*/  UMOV UR4, 0x400 ;  /* 0x0000040000047882 */ /* 0x000fe20000000000 */
[C---:B------:R-:W-:Y:S01]  /*0a60*/  IMAD.SHL.U32 R9, R0.reuse, 0x8, RZ ;  /* 0x0000000800097824 */ /* 0x040fe200078e00ff */
[----:B------:R-:W-:-:S04]  /*0a70*/  LOP3.LUT R11, R0, 0xc0, RZ, 0xc0, !PT ;  /* 0x000000c0000b7812 */ /* 0x000fc800078ec0ff */
[----:B------:R-:W-:Y:S01]  /*0a80*/  LOP3.LUT R9, R9, 0x1f8, RZ, 0xc0, !PT ;  /* 0x000001f809097812 */ /* 0x000fe200078ec0ff */
[----:B0-----:R-:W-:Y:S01]  /*0a90*/  ULEA UR6, UR6, UR4, 0x18 ;  /* 0x0000000406067291 */ /* 0x001fe2000f8ec03f */
[----:B-1----:R-:W-:-:S03]  /*0aa0*/  ISETP.GE.AND P0, PT, R8, 0x1, PT ;  /* 0x000000010800780c */ /* 0x002fc60003f06270 */
[----:B------:R-:W-:Y:S01]  /*0ab0*/  IMAD R12, R4, 0x400, R9 ;  /* 0x00000400040c7824 */ /* 0x000fe200078e0209 */
[----:B------:R-:W-:Y:S02]  /*0ac0*/  SHF.R.U32.HI R11, RZ, 0x1, R11 ;  /* 0x00000001ff0b7819 */ /* 0x000fe4000001160b */
[----:B------:R-:W-:Y:S01]  /*0ad0*/  SHF.R.U32.HI R15, RZ, 0x1, R0 ;  /* 0x00000001ff0f7819 */ /* 0x000fe20000011600 */
[----:B------:R-:W-:Y:S01]  /*0ae0*/  IMAD.MOV.U32 R8, RZ, RZ, -0x800000 ;  /* 0xff800000ff087424 */ /* 0x000fe200078e00ff */
[----:B------:R-:W-:Y:S01]  /*0af0*/  LOP3.LUT R4, R12, R11, RZ, 0x3c, !PT ;  /* 0x0000000b0c047212 */ /* 0x000fe200078e3cff */
[----:B------:R-:W-:Y:S01]  /*0b00*/  IMAD.MOV.U32 R9, RZ, RZ, 0x3f800000 ;  /* 0x3f800000ff097424 */ /* 0x000fe200078e00ff */
[----:B------:R-:W-:Y:S02]  /*0b10*/  MOV R12, 0x3f800000 ;  /* 0x3f800000000c7802 */ /* 0x000fe40000000f00 */
[----:B------:R-:W-:Y:S02]  /*0b20*/  CS2R R100, SRZ ;  /* 0x0000000000647805 */ /* 0x000fe4000001ff00 */
[----:B------:R-:W-:-:S02]  /*0b30*/  CS2R R102, SRZ ;  /* 0x0000000000667805 */ /* 0x000fc4000001ff00 */
[----:B------:R-:W-:Y:S02]  /*0b40*/  CS2R R92, SRZ ;  /* 0x00000000005c7805 */ /* 0x000fe4000001ff00 */
[----:B------:R-:W-:Y:S02]  /*0b50*/  CS2R R94, SRZ ;  /* 0x00000000005e7805 */ /* 0x000fe4000001ff00 */
[----:B------:R-:W-:Y:S02]  /*0b60*/  CS2R R76, SRZ ;  /* 0x00000000004c7805 */ /* 0x000fe4000001ff00 */
[----:B------:R-:W-:Y:S02]  /*0b70*/  CS2R R78, SRZ ;  /* 0x00000000004e7805 */ /* 0x000fe4000001ff00 */
        /* <DEDUP_REMOVED lines=10> */
[----:B------:R-:W-:Y:S02]  /*0c20*/  ISETP.GE.U32.AND P3, PT, R3, 0x20, PT ;  /* 0x000000200300780c */ /* 0x000fe40003f66070 */
[----:B------:R-:W-:Y:S01]  /*0c30*/  LOP3.LUT R15, R15, 0xc, RZ, 0xc0, !PT ;  /* 0x0000000c0f0f7812 */ /* 0x000fe200078ec0ff */
[----:B--2---:R-:W-:Y:S04]  /*0c40*/  STS.U16 [R7+UR6], R17 ;  /* 0x0000001107007988 */ /* 0x004fe80008000406 */
[----:B---3--:R-:W-:Y:S04]  /*0c50*/  STS.U16 [R7+UR6+0x200], R18 ;  /* 0x0002001207007988 */ /* 0x008fe80008000406 */
[----:B-----5:R-:W-:Y:S04]  /*0c60*/  STS.U16 [R7+UR6+0x400], R19 ;  /* 0x0004001307007988 */ /* 0x020fe80008000406 */
[----:B------:R-:W-:Y:S04]  /*0c70*/  STS.U16 [R7+UR6+0x600], R20 ;  /* 0x0006001407007988 */ /* 0x000fe80008000406 */
[----:B------:R-:W-:Y:S04]  /*0c80*/  STS.U16 [R7+UR6+0x800], R21 ;  /* 0x0008001507007988 */ /* 0x000fe80008000406 */
[----:B------:R0:W-:Y:S04]  /*0c90*/  STS.U16 [R7+UR6+0xa00], R22 ;  /* 0x000a001607007988 */ /* 0x0001e80008000406 */
[----:B------:R1:W-:Y:S04]  /*0ca0*/  STS.U16 [R7+UR6+0xc00], R23 ;  /* 0x000c001707007988 */ /* 0x0003e80008000406 */
[----:B----4-:R2:W-:Y:S01]  /*0cb0*/  STS.U16 [R7+UR6+0xe00], R24 ;  /* 0x000e001807007988 */ /* 0x0105e20008000406 */
[----:B0-----:R-:W-:-:S03]  /*0cc0*/  IMAD.MOV.U32 R22, RZ, RZ, 0x3f800000 ;  /* 0x3f800000ff167424 */ /* 0x001fc600078e00ff */
[----:B------:R0:W-:Y:S01]  /*0cd0*/  STS.U16 [R7+UR6+0x1000], R25 ;  /* 0x0010001907007988 */ /* 0x0001e20008000406 */
[----:B-1----:R-:W-:Y:S02]  /*0ce0*/  IMAD.MOV.U32 R23, RZ, RZ, -0x800000 ;  /* 0xff800000ff177424 */ /* 0x002fe400078e00ff */
[----:B--2---:R-:W-:Y:S01]  /*0cf0*/  IMAD.MOV.U32 R24, RZ, RZ, -0x800000 ;  /* 0xff800000ff187424 */ /* 0x004fe200078e00ff */
[----:B------:R-:W-:Y:S04]  /*0d00*/  STS.U16 [R7+UR6+0x1200], R26 ;  /* 0x0012001a07007988 */ /* 0x000fe80008000406 */
[----:B------:R-:W-:Y:S01]  /*0d10*/  STS.U16 [R7+UR6+0x1400], R27 ;  /* 0x0014001b07007988 */ /* 0x000fe20008000406 */
[----:B0-----:R-:W-:-:S03]  /*0d20*/  IMAD.MOV.U32 R25, RZ, RZ, -0x800000 ;  /* 0xff800000ff197424 */ /* 0x001fc600078e00ff */
[----:B------:R-:W-:Y:S04]  /*0d30*/  STS.U16 [R7+UR6+0x1600], R28 ;  /* 0x0016001c07007988 */ /* 0x000fe80008000406 */
        /* <DEDUP_REMOVED lines=14> */
[----:B------:R0:W-:Y:S04]  /*0e20*/  STS.U16 [R7+UR6+0x3400], R13 ;  /* 0x0034000d07007988 */ /* 0x0001e80008000406 */
[----:B------:R-:W-:Y:S04]  /*0e30*/  STS.U16 [R7+UR6+0x3600], R43 ;  /* 0x0036002b07007988 */ /* 0x000fe80008000406 */
[----:B------:R1:W-:Y:S01]  /*0e40*/  STS.U16 [R7+UR6+0x3800], R6 ;  /* 0x0038000607007988 */ /* 0x0003e20008000406 */
[----:B0-----:R-:W-:-:S03]  /*0e50*/  MOV R13, 0x3f800000 ;  /* 0x3f800000000d7802 */ /* 0x001fc60000000f00 */
[----:B------:R-:W-:Y:S04]  /*0e60*/  STS.U16 [R7+UR6+0x3a00], R16 ;  /* 0x003a001007007988 */ /* 0x000fe80008000406 */
[----:B------:R0:W-:Y:S01]  /*0e70*/  STS.U16 [R7+UR6+0x3c00], R14 ;  /* 0x003c000e07007988 */ /* 0x0001e20008000406 */
[----:B-1----:R-:W-:-:S03]  /*0e80*/  LOP3.LUT R6, R0, 0xe0, RZ, 0xc0, !PT ;  /* 0x000000e000067812 */ /* 0x002fc600078ec0ff */
[----:B------:R1:W-:Y:S01]  /*0e90*/  STS.U16 [R7+UR6+0x3e00], R10 ;  /* 0x003e000a07007988 */ /* 0x0003e20008000406 */
[C---:B0-----:R-:W-:Y:S02]  /*0ea0*/  IMAD.SHL.U32 R14, R0.reuse, 0x10, RZ ;  /* 0x00000010000e7824 */ /* 0x041fe400078e00ff */
[----:B-1----:R-:W-:-:S03]  /*0eb0*/  IMAD.SHL.U32 R7, R0, 0x20, RZ ;  /* 0x0000002000077824 */ /* 0x002fc600078e00ff */
[----:B------:R-:W-:Y:S01]  /*0ec0*/  LOP3.LUT R14, R14, 0x70, RZ, 0xc0, !PT ;  /* 0x000000700e0e7812 */ /* 0x000fe200078ec0ff */
[----:B------:R-:W-:Y:S06]  /*0ed0*/  @!P0 BRA `(.L_x_0) ;  /* 0x0000002400348947 */ /* 0x000fec0003800000 */
[----:B------:R-:W0:Y:S01]  /*0ee0*/  LDC.64 R72, c[0x0][0x250] ;  /* 0x00009400ff487b82 */ /* 0x000e220000000a00 */
[----:B------:R-:W-:Y:S01]  /*0ef0*/  LOP3.LUT R11, R7, 0x60, RZ, 0xc0, !PT ;  /* 0x00000060070b7812 */ /* 0x000fe200078ec0ff */
[----:B------:R-:W-:Y:S01]  /*0f00*/  ULDC UR4, c[0x0][0x258] ;  /* 0x0000960000047ab9 */ /* 0x000fe20000000800 */
[C---:B------:R-:W-:Y:S01]  /*0f10*/  LOP3.LUT R7, R0.reuse, 0x7, RZ, 0xc0, !PT ;  /* 0x0000000700077812 */ /* 0x040fe200078ec0ff */
[----:B------:R-:W-:Y:S01]  /*0f20*/  ULDC.64 UR8, c[0x0][0x218] ;  /* 0x0000860000087ab9 */ /* 0x000fe20000000a00 */
[C---:B------:R-:W-:Y:S01]  /*0f30*/  LOP3.LUT R10, R0.reuse, 0x20, RZ, 0xc0, !PT ;  /* 0x00000020000a7812 */ /* 0x040fe200078ec0ff */
[----:B------:R-:W-:Y:S01]  /*0f40*/  IMAD.MOV.U32 R22, RZ, RZ, 0x3f800000 ;  /* 0x3f800000ff167424 */ /* 0x000fe200078e00ff */
[----:B------:R-:W-:Y:S01]  /*0f50*/  LOP3.LUT R8, R0, 0x10, RZ, 0xc0, !PT ;  /* 0x0000001000087812 */ /* 0x000fe200078ec0ff */
[C---:B------:R-:W-:Y:S01]  /*0f60*/  IMAD.SHL.U32 R9, R7.reuse, 0x10, RZ ;  /* 0x0000001007097824 */ /* 0x040fe200078e00ff */
[----:B------:R-:W-:Y:S01]  /*0f70*/  SHF.R.S32.HI R13, RZ, 0x2, R0 ;  /* 0x00000002ff0d7819 */ /* 0x000fe20000011400 */
[----:B------:R-:W-:Y:S01]  /*0f80*/  IMAD R10, R7, 0x4, R10 ;  /* 0x00000004070a7824 */ /* 0x000fe200078e020a */
[----:B------:R-:W-:Y:S01]  /*0f90*/  LEA R12, R8, UR6, 0x7 ;  /* 0x00000006080c7c11 */ /* 0x000fe2000f8e38ff */
[----:B------:R-:W1:Y:S01]  /*0fa0*/  LDC.64 R18, c[0x0][0x220] ;  /* 0x00008800ff127b82 */ /* 0x000e620000000a00 */
[----:B------:R-:W-:-:S02]  /*0fb0*/  SGXT R7, R13, 0x1 ;  /* 0x000000010d07781a */ /* 0x000fc40000000200 */
[----:B------:R-:W-:Y:S02]  /*0fc0*/  CS2R R100, SRZ ;  /* 0x0000000000647805 */ /* 0x000fe4000001ff00 */
[----:B------:R-:W-:Y:S01]  /*0fd0*/  SHF.L.U32 R8, R0, 0x1, RZ ;  /* 0x0000000100087819 */ /* 0x000fe200000006ff */
[----:B------:R-:W-:Y:S01]  /*0fe0*/  IMAD.IADD R11, R11, 0x1, R12 ;  /* 0x000000010b0b7824 */ /* 0x000fe200078e020c */
[----:B------:R-:W-:Y:S02]  /*0ff0*/  LOP3.LUT R7, R7, 0x90, RZ, 0xc0, !PT ;  /* 0x0000009007077812 */ /* 0x000fe400078ec0ff */
[----:B------:R-:W-:Y:S02]  /*1000*/  CS2R R102, SRZ ;  /* 0x0000000000667805 */ /* 0x000fe4000001ff00 */
[--C-:B------:R-:W-:Y:S01]  /*1010*/  LOP3.LUT R9, R9, 0x30, R8.reuse, 0x78, !PT ;  /* 0x0000003009097812 */ /* 0x100fe200078e7808 */
[----:B------:R-:W2:Y:S01]  /*1020*/  LDC R21, c[0x0][0x268] ;  /* 0x00009a00ff157b82 */ /* 0x000ea20000000800 */
[----:B------:R-:W-:Y:S01]  /*1030*/  IMAD R13, R6, 0x8, R11 ;  /* 0x00000008060d7824 */ /* 0x000fe200078e020b */
[----:B------:R-:W-:Y:S01]  /*1040*/  LOP3.LUT R16, R7, 0x10, R8, 0x78, !PT ;  /* 0x0000001007107812 */ /* 0x000fe200078e7808 */
[----:B------:R-:W-:Y:S01]  /*1050*/  IMAD R8, R3, UR4, RZ ;  /* 0x0000000403087c24 */ /* 0x000fe2000f8e02ff */
[----:B------:R-:W-:Y:S01]  /*1060*/  LOP3.LUT R7, R0, 0xf, RZ, 0xc0, !PT ;  /* 0x0000000f00077812 */ /* 0x000fe200078ec0ff */
[----:B0-----:R-:W-:Y:S01]  /*1070*/  IMAD R6, R72, UR7, RZ ;  /* 0x0000000748067c24 */ /* 0x001fe2000f8e02ff */
[----:B------:R-:W-:Y:S01]  /*1080*/  ULDC.64 UR4, c[0x0][0x260] ;  /* 0x0000980000047ab9 */ /* 0x000fe20000000a00 */
[----:B------:R-:W-:Y:S01]  /*1090*/  IMAD.SHL.U32 R153, R8, 0x2, RZ ;  /* 0x0000000208997824 */ /* 0x000fe200078e00ff */
[----:B------:R-:W-:Y:S01]  /*10a0*/  LEA R20, R10, R9, 0x7 ;  /* 0x000000090a147211 */ /* 0x000fe200078e38ff */
[C---:B------:R-:W-:Y:S01]  /*10b0*/  IMAD.SHL.U32 R152, R6.reuse, 0x2, RZ ;  /* 0x0000000206987824 */ /* 0x040fe200078e00ff */
[----:B------:R-:W-:Y:S01]  /*10c0*/  UIMAD UR4, UR7, UR4, URZ ;  /* 0x00000004070472a4 */ /* 0x000fe2000f8e023f */
[----:B------:R-:W-:Y:S01]  /*10d0*/  IMAD R10, R7, UR5, RZ ;  /* 0x00000005070a7c24 */ /* 0x000fe2000f8e02ff */
[----:B------:R-:W-:Y:S01]  /*10e0*/  SHF.R.U32.HI R9, RZ, 0x4, R0 ;  /* 0x00000004ff097819 */ /* 0x000fe20000011600 */
[----:B------:R-:W-:Y:S01]  /*10f0*/  IMAD.HI R6, R6, 0x2, RZ ;  /* 0x0000000206067827 */ /* 0x000fe200078e02ff */
[----:B------:R-:W-:Y:S01]  /*1100*/  IADD3 R152, P0, P1, R153, UR8, R152 ;  /* 0x0000000899987c10 */ /* 0x000fe2000f91e098 */
[----:B------:R-:W-:Y:S01]  /*1110*/  USHF.L.U32 UR8, UR4, 0x1, URZ ;  /* 0x0000000104087899 */ /* 0x000fe2000800063f */
[----:B------:R-:W-:Y:S01]  /*1120*/  SGXT.U32 R7, R9, 0x4 ;  /* 0x000000040907781a */ /* 0x000fe20000000000 */
[----:B------:R-:W-:Y:S01]  /*1130*/  IMAD.SHL.U32 R11, R10, 0x2, RZ ;  /* 0x000000020a0b7824 */ /* 0x000fe200078e00ff */
[----:B------:R-:W-:Y:S01]  /*1140*/  UIMAD.WIDE UR4, UR4, 0x2, URZ ;  /* 0x00000002040478a5 */ /* 0x000fe2000f8e023f */
[----:B------:R-:W-:Y:S01]  /*1150*/  IMAD.HI R9, R8, 0x2, RZ ;  /* 0x0000000208097827 */ /* 0x000fe200078e02ff */
[----:B------:R-:W-:-:S02]  /*1160*/  LEA.HI R8, R0, 0xb0, RZ, 0x1c ;  /* 0x000000b000087811 */ /* 0x000fc400078fe0ff */
[----:B------:R-:W-:Y:S02]  /*1170*/  CS2R R92, SRZ ;  /* 0x00000000005c7805 */ /* 0x000fe4000001ff00 */
[----:B-1----:R-:W-:Y:S01]  /*1180*/  IADD3 R57, P2, P4, R11, UR8, R18 ;  /* 0x000000080b397c10 */ /* 0x002fe2000fc5e012 */
[----:B------:R-:W-:Y:S01]  /*1190*/  IMAD.HI R10, R10, 0x2, RZ ;  /* 0x000000020a0a7827 */ /* 0x000fe200078e02ff */
[----:B------:R-:W-:Y:S02]  /*11a0*/  IADD3.X R153, R9, UR9, R6, P0, P1 ;  /* 0x0000000909997c10 */ /* 0x000fe400087e2406 */
[----:B------:R-:W-:Y:S02]  /*11b0*/  CS2R R94, SRZ ;  /* 0x00000000005e7805 */ /* 0x000fe4000001ff00 */
[----:B------:R-:W-:Y:S01]  /*11c0*/  LEA.HI R6, R0, 0x30, RZ, 0x1c ;  /* 0x0000003000067811 */ /* 0x000fe200078fe0ff */
[-C--:B--2---:R-:W-:Y:S01]  /*11d0*/  IMAD R11, R7, R21.reuse, RZ ;  /* 0x00000015070b7224 */ /* 0x084fe200078e02ff */
[----:B------:R-:W-:Y:S01]  /*11e0*/  IADD3.X R19, R10, UR5, R19, P2, P4 ;  /* 0x000000050a137c10 */ /* 0x000fe200097e8413 */
[----:B------:R-:W-:Y:S01]  /*11f0*/  IMAD.IADD R16, R16, 0x1, R13 ;  /* 0x0000000110107824 */ /* 0x000fe200078e020d */
[----:B------:R-:W-:Y:S01]  /*1200*/  LEA.HI R7, R0, 0x70, RZ, 0x1c ;  /* 0x0000007000077811 */ /* 0x000fe200078fe0ff */
[----:B------:R-:W-:Y:S01]  /*1210*/  IMAD R12, R6, R21, RZ ;  /* 0x00000015060c7224 */ /* 0x000fe200078e02ff */
[----:B------:R-:W-:Y:S01]  /*1220*/  LEA R10, R21, R11, 0x4 ;  /* 0x0000000b150a7211 */ /* 0x000fe200078e20ff */
[-C--:B------:R-:W-:Y:S01]  /*1230*/  IMAD R17, R8, R21.reuse, RZ ;  /* 0x0000001508117224 */ /* 0x080fe200078e02ff */
[----:B------:R-:W-:Y:S01]  /*1240*/  LEA.HI R9, R0, 0xf0, RZ, 0x1c ;  /* 0x000000f000097811 */ /* 0x000fe200078fe0ff */
[----:B------:R-:W-:Y:S01]  /*1250*/  IMAD R13, R7, R21, RZ ;  /* 0x00000015070d7224 */ /* 0x000fe200078e02ff */
[CC--:B------:R-:W-:Y:S01]  /*1260*/  LEA R28, P1, R10.reuse, R57.reuse, 0x1 ;  /* 0x000000390a1c7211 */ /* 0x0c0fe200078208ff */
[----:B------:R-:W-:Y:S01]  /*1270*/  IMAD R6, R21, 0x10, R10 ;  /* 0x0000001015067824 */ /* 0x000fe200078e020a */
[----:B------:R-:W-:Y:S01]  /*1280*/  LEA R26, P0, R11, R57, 0x1 ;  /* 0x000000390b1a7211 */ /* 0x000fe200078008ff */
[----:B------:R-:W-:Y:S01]  /*1290*/  IMAD R18, R9, R21, RZ ;  /* 0x0000001509127224 */ /* 0x000fe200078e02ff */
[----:B------:R-:W-:Y:S01]  /*12a0*/  LEA.HI.X.SX32 R29, R10, R19, 0x1, P1 ;  /* 0x000000130a1d7211 */ /* 0x000fe200008f0eff */
[----:B------:R-:W-:Y:S01]  /*12b0*/  IMAD R7, R21, 0x20, R6 ;  /* 0x0000002015077824 */ /* 0x000fe200078e0206 */
[C---:B------:R-:W-:Y:S01]  /*12c0*/  LEA R30, P2, R12.reuse, R57, 0x1 ;  /* 0x000000390c1e7211 */ /* 0x040fe200078408ff */
[----:B------:R-:W-:Y:S01]  /*12d0*/  IMAD R59, R73, 0x14, RZ ;  /* 0x00000014493b7824 */ /* 0x000fe200078e02ff */
[-C--:B------:R-:W-:Y:S01]  /*12e0*/  LEA.HI.X.SX32 R27, R11, R19.reuse, 0x1, P0 ;  /* 0x000000130b1b7211 */ /* 0x080fe200000f0eff */
[----:B------:R-:W-:Y:S01]  /*12f0*/  IMAD R8, R21, 0x10, R7 ;  /* 0x0000001015087824 */ /* 0x000fe200078e0207 */
[----:B------:R-:W-:Y:S01]  /*1300*/  LEA.HI.X.SX32 R31, R12, R19, 0x1, P2 ;  /* 0x000000130c1f7211 */ /* 0x000fe200010f0eff */
[----:B------:R-:W-:Y:S01]  /*1310*/  IMAD R71, R73, 0x12, RZ ;  /* 0x0000001249477824 */ /* 0x000fe200078e02ff */
[CC--:B------:R-:W-:Y:S01]  /*1320*/  LEA R38, P0, R6.reuse, R57.reuse, 0x1 ;  /* 0x0000003906267211 */ /* 0x0c0fe200078008ff */
[----:B------:R-:W-:Y:S01]  /*1330*/  IMAD R9, R21, 0x10, R8 ;  /* 0x0000001015097824 */ /* 0x000fe200078e0208 */
[----:B------:R-:W-:Y:S01]  /*1340*/  LEA R40, P1, R7, R57, 0x1 ;  /* 0x0000003907287211 */ /* 0x000fe200078208ff */
[C---:B------:R-:W-:Y:S01]  /*1350*/  IMAD R75, R73.reuse, 0x16, RZ ;  /* 0x00000016494b7824 */ /* 0x040fe200078e02ff */
[----:B------:R-:W-:Y:S01]  /*1360*/  LEA.HI.X.SX32 R39, R6, R19, 0x1, P0 ;  /* 0x0000001306277211 */ /* 0x000fe200000f0eff */
[----:B------:R-:W-:Y:S01]  /*1370*/  IMAD R63, R73, 0xc, RZ ;  /* 0x0000000c493f7824 */ /* 0x000fe200078e02ff */
[----:B------:R-:W-:Y:S01]  /*1380*/  LEA R10, R21, R9, 0x5 ;  /* 0x00000009150a7211 */ /* 0x000fe200078e28ff */
[----:B------:R-:W-:Y:S01]  /*1390*/  IMAD R61, R73, 0xb, RZ ;  /* 0x0000000b493d7824 */ /* 0x000fe200078e02ff */
[----:B------:R-:W-:Y:S01]  /*13a0*/  LEA.HI.X.SX32 R41, R7, R19, 0x1, P1 ;  /* 0x0000001307297211 */ /* 0x000fe200008f0eff */
[----:B------:R-:W-:Y:S01]  /*13b0*/  IMAD R77, R73, 0x18, RZ ;  /* 0x00000018494d7824 */ /* 0x000fe200078e02ff */
[CC--:B------:R-:W-:Y:S01]  /*13c0*/  LEA R42, P2, R8.reuse, R57.reuse, 0x1 ;  /* 0x00000039082a7211 */ /* 0x0c0fe200078408ff */
[----:B------:R-:W-:Y:S01]  /*13d0*/  IMAD R11, R21, 0x10, R10 ;  /* 0x00000010150b7824 */ /* 0x000fe200078e020a */
[----:B------:R-:W-:Y:S01]  /*13e0*/  LEA R32, P4, R13, R57, 0x1 ;  /* 0x000000390d207211 */ /* 0x000fe200078808ff */
[----:B------:R-:W-:Y:S01]  /*13f0*/  IMAD R79, R73, 0x1a, RZ ;  /* 0x0000001a494f7824 */ /* 0x000fe200078e02ff */
[----:B------:R-:W-:Y:S01]  /*1400*/  LEA.HI.X.SX32 R43, R8, R19, 0x1, P2 ;  /* 0x00000013082b7211 */ /* 0x000fe200010f0eff */
[----:B------:R-:W-:Y:S01]  /*1410*/  IMAD R12, R21, 0x10, R11 ;  /* 0x00000010150c7824 */ /* 0x000fe200078e020b */
[-C--:B------:R-:W-:Y:S01]  /*1420*/  LEA R44, P0, R9, R57.reuse, 0x1 ;  /* 0x00000039092c7211 */ /* 0x080fe200078008ff */
[----:B------:R-:W-:Y:S01]  /*1430*/  IMAD R67, R73, 0xe, RZ ;  /* 0x0000000e49437824 */ /* 0x000fe200078e02ff */
[CC--:B------:R-:W-:Y:S01]  /*1440*/  LEA R46, P1, R10.reuse, R57.reuse, 0x1 ;  /* 0x000000390a2e7211 */ /* 0x0c0fe200078208ff */
[----:B------:R-:W-:Y:S01]  /*1450*/  IMAD R6, R21, 0x20, R12 ;  /* 0x0000002015067824 */ /* 0x000fe200078e020c */
[-C--:B------:R-:W-:Y:S01]  /*1460*/  LEA R48, P2, R11, R57.reuse, 0x1 ;  /* 0x000000390b307211 */ /* 0x080fe200078408ff */
[----:B------:R-:W-:Y:S01]  /*1470*/  IMAD R81, R73, 0x1c, RZ ;  /* 0x0000001c49517824 */ /* 0x000fe200078e02ff */
[----:B------:R-:W-:Y:S01]  /*1480*/  LEA R34, P5, R17, R57, 0x1 ;  /* 0x0000003911227211 */ /* 0x000fe200078a08ff */
[----:B------:R-:W-:Y:S01]  /*1490*/  IMAD R65, R73, 0xd, RZ ;  /* 0x0000000d49417824 */ /* 0x000fe200078e02ff */
[----:B------:R-:W-:Y:S01]  /*14a0*/  LEA R7, R21, R6, 0x4 ;  /* 0x0000000615077211 */ /* 0x000fe200078e20ff */
[----:B------:R-:W-:Y:S01]  /*14b0*/  IMAD R99, R73, 0x1e, RZ ;  /* 0x0000001e49637824 */ /* 0x000fe200078e02ff */
[-C--:B------:R-:W-:Y:S01]  /*14c0*/  LEA.HI.X.SX32 R33, R13, R19.reuse, 0x1, P4 ;  /* 0x000000130d217211 */ /* 0x080fe200020f0eff */
[----:B------:R-:W-:Y:S01]  /*14d0*/  IMAD R13, R73, 0x7, RZ ;  /* 0x00000007490d7824 */ /* 0x000fe200078e02ff */
[-C--:B------:R-:W-:Y:S01]  /*14e0*/  LEA.HI.X.SX32 R45, R9, R19.reuse, 0x1, P0 ;  /* 0x00000013092d7211 */ /* 0x080fe200000f0eff */
[----:B------:R-:W-:Y:S01]  /*14f0*/  IMAD R8, R21, 0x10, R7 ;  /* 0x0000001015087824 */ /* 0x000fe200078e0207 */
[-C--:B------:R-:W-:Y:S01]  /*1500*/  LEA.HI.X.SX32 R47, R10, R19.reuse, 0x1, P1 ;  /* 0x000000130a2f7211 */ /* 0x080fe200008f0eff */
[----:B------:R-:W-:Y:S01]  /*1510*/  IMAD R21, R73, 0xa, RZ ;  /* 0x0000000a49157824 */ /* 0x000fe200078e02ff */
[----:B------:R-:W-:Y:S01]  /*1520*/  LEA.HI.X.SX32 R49, R11, R19, 0x1, P2 ;  /* 0x000000130b317211 */ /* 0x000fe200010f0eff */
[C---:B------:R-:W-:Y:S01]  /*1530*/  IMAD R9, R73.reuse, 0x5, RZ ;  /* 0x0000000549097824 */ /* 0x040fe200078e02ff */
[----:B------:R-:W-:Y:S01]  /*1540*/  LEA R36, P6, R18, R57, 0x1 ;  /* 0x0000003912247211 */ /* 0x000fe200078c08ff */
[----:B------:R-:W-:Y:S01]  /*1550*/  IMAD R11, R73, 0x6, RZ ;  /* 0x00000006490b7824 */ /* 0x000fe200078e02ff */
[----:B------:R-:W-:Y:S01]  /*1560*/  LEA.HI.X.SX32 R35, R17, R19, 0x1, P5 ;  /* 0x0000001311237211 */ /* 0x000fe200028f0eff */
[C---:B------:R-:W-:Y:S01]  /*1570*/  IMAD.SHL.U32 R17, R73.reuse, 0x2, RZ ;  /* 0x0000000249117824 */ /* 0x040fe200078e00ff */
[-C--:B------:R-:W-:Y:S01]  /*1580*/  LEA R50, P0, R12, R57.reuse, 0x1 ;  /* 0x000000390c327211 */ /* 0x080fe200078008ff */
[C---:B------:R-:W-:Y:S01]  /*1590*/  IMAD.SHL.U32 R23, R73.reuse, 0x4, RZ ;  /* 0x0000000449177824 */ /* 0x040fe200078e00ff */
[-C--:B------:R-:W-:Y:S01]  /*15a0*/  LEA R52, P1, R6, R57.reuse, 0x1 ;  /* 0x0000003906347211 */ /* 0x080fe200078208ff */
[----:B------:R-:W-:Y:S01]  /*15b0*/  IMAD R69, R73, 0xf, RZ ;  /* 0x0000000f49457824 */ /* 0x000fe200078e02ff */
[-C--:B------:R-:W-:Y:S01]  /*15c0*/  LEA R54, P2, R7, R57.reuse, 0x1 ;  /* 0x0000003907367211 */ /* 0x080fe200078408ff */
[----:B------:R-:W-:Y:S01]  /*15d0*/  IMAD.MOV.U32 R10, RZ, RZ, -0x800000 ;  /* 0xff800000ff0a7424 */ /* 0x000fe200078e00ff */
[----:B------:R-:W-:-:S02]  /*15e0*/  LEA R56, P4, R8, R57, 0x1 ;  /* 0x0000003908387211 */ /* 0x000fc400078808ff */
[----:B------:R-:W-:Y:S02]  /*15f0*/  CS2R R82, SRZ ;  /* 0x0000000000527805 */ /* 0x000fe4000001ff00 */
[-C--:B------:R-:W-:Y:S02]  /*1600*/  IADD3 R58, P5, R59, R152.reuse, RZ ;  /* 0x000000983b3a7210 */ /* 0x080fe40007fbe0ff */
[----:B------:R-:W-:Y:S02]  /*1610*/  CS2R R84, SRZ ;  /* 0x0000000000547805 */ /* 0x000fe4000001ff00 */
[-C--:B------:R-:W-:Y:S01]  /*1620*/  LEA.HI.X.SX32 R37, R18, R19.reuse, 0x1, P6 ;  /* 0x0000001312257211 */ /* 0x080fe200030f0eff */
[----:B------:R-:W-:Y:S01]  /*1630*/  IMAD.MOV.U32 R18, RZ, RZ, RZ ;  /* 0x000000ffff127224 */ /* 0x000fe200078e00ff */
[-C--:B------:R-:W-:Y:S01]  /*1640*/  LEA.HI.X.SX32 R51, R12, R19.reuse, 0x1, P0 ;  /* 0x000000130c337211 */ /* 0x080fe200000f0eff */
[----:B------:R-:W-:Y:S01]  /*1650*/  IMAD.MOV.U32 R12, RZ, RZ, 0x3f800000 ;  /* 0x3f800000ff0c7424 */ /* 0x000fe200078e00ff */
[-C--:B------:R-:W-:Y:S01]  /*1660*/  LEA.HI.X.SX32 R53, R6, R19.reuse, 0x1, P1 ;  /* 0x0000001306357211 */ /* 0x080fe200008f0eff */
[----:B------:R-:W-:Y:S01]  /*1670*/  IMAD.MOV.U32 R6, RZ, RZ, -0x800000 ;  /* 0xff800000ff067424 */ /* 0x000fe200078e00ff */
[-C--:B------:R-:W-:Y:S01]  /*1680*/  LEA.HI.X.SX32 R55, R7, R19.reuse, 0x1, P2 ;  /* 0x0000001307377211 */ /* 0x080fe200010f0eff */
[C---:B------:R-:W-:Y:S01]  /*1690*/  IMAD R7, R73.reuse, 0x3, RZ ;  /* 0x0000000349077824 */ /* 0x040fe200078e02ff */
[----:B------:R-:W-:Y:S01]  /*16a0*/  LEA.HI.X.SX32 R57, R8, R19, 0x1, P4 ;  /* 0x0000001308397211 */ /* 0x000fe200020f0eff */
[----:B------:R-:W-:Y:S01]  /*16b0*/  IMAD R19, R73, 0x9, RZ ;  /* 0x0000000949137824 */ /* 0x000fe200078e02ff */
[----:B------:R-:W-:-:S02]  /*16c0*/  IADD3 R142, P2, R21, R152, RZ ;  /* 0x00000098158e7210 */ /* 0x000fc40007f5e0ff */
[----:B------:R-:W-:Y:S02]  /*16d0*/  CS2R R86, SRZ ;  /* 0x0000000000567805 */ /* 0x000fe4000001ff00 */
[----:B------:R-:W-:Y:S02]  /*16e0*/  LEA.HI.X.SX32 R59, R21, R153, 0x1, P5 ;  /* 0x00000099153b7211 */ /* 0x000fe400028f0eff */
[----:B------:R-:W-:Y:S02]  /*16f0*/  CS2R R88, SRZ ;  /* 0x0000000000587805 */ /* 0x000fe4000001ff00 */
[-C--:B------:R-:W-:Y:S02]  /*1700*/  IADD3 R70, P0, R71, R152.reuse, RZ ;  /* 0x0000009847467210 */ /* 0x080fe40007f1e0ff */
[----:B------:R-:W-:Y:S02]  /*1710*/  CS2R R90, SRZ ;  /* 0x00000000005a7805 */ /* 0x000fe4000001ff00 */
[----:B------:R-:W-:-:S02]  /*1720*/  IADD3 R60, P1, R75, R152, RZ ;  /* 0x000000984b3c7210 */ /* 0x000fc40007f3e0ff */
[----:B------:R-:W-:Y:S02]  /*1730*/  CS2R R74, SRZ ;  /* 0x00000000004a7805 */ /* 0x000fe4000001ff00 */
[-C--:B------:R-:W-:Y:S02]  /*1740*/  IADD3 R140, P5, R63, R152.reuse, RZ ;  /* 0x000000983f8c7210 */ /* 0x080fe40007fbe0ff */
[----:B------:R-:W-:Y:S02]  /*1750*/  CS2R R96, SRZ ;  /* 0x0000000000607805 */ /* 0x000fe4000001ff00 */
[-C--:B------:R-:W-:Y:S01]  /*1760*/  LEA.HI.X.SX32 R143, R9, R153.reuse, 0x1, P2 ;  /* 0x00000099098f7211 */ /* 0x080fe200010f0eff */
[----:B------:R-:W-:Y:S01]  /*1770*/  IMAD.MOV.U32 R9, RZ, RZ, 0x3f800000 ;  /* 0x3f800000ff097424 */ /* 0x000fe200078e00ff */
[-C--:B------:R-:W-:Y:S01]  /*1780*/  LEA.HI.X.SX32 R71, R19, R153.reuse, 0x1, P0 ;  /* 0x0000009913477211 */ /* 0x080fe200000f0eff */
[----:B------:R-:W-:Y:S01]  /*1790*/  UMOV UR4, URZ ;  /* 0x0000003f00047c82 */ /* 0x000fe20008000000 */
[----:B------:R-:W-:Y:S01]  /*17a0*/  IADD3 R146, P2, R11, R152, RZ ;  /* 0x000000980b927210 */ /* 0x000fe20007f5e0ff */
[----:B------:R-:W-:Y:S01]  /*17b0*/  ULDC UR9, c[0x0][0x238] ;  /* 0x00008e0000097ab9 */ /* 0x000fe20000000800 */
[----:B------:R-:W-:-:S02]  /*17c0*/  LEA.HI.X.SX32 R61, R61, R153, 0x1, P1 ;  /* 0x000000993d3d7211 */ /* 0x000fc400008f0eff */
[----:B------:R-:W-:Y:S01]  /*17d0*/  LEA.HI.X.SX32 R141, R11, R153, 0x1, P5 ;  /* 0x000000990b8d7211 */ /* 0x000fe200028f0eff */
[----:B------:R-:W-:Y:S01]  /*17e0*/  IMAD.MOV.U32 R11, RZ, RZ, -0x800000 ;  /* 0xff800000ff0b7424 */ /* 0x000fe200078e00ff */
[-C--:B------:R-:W-:Y:S02]  /*17f0*/  IADD3 R62, P6, R77, R152.reuse, RZ ;  /* 0x000000984d3e7210 */ /* 0x080fe40007fde0ff */
[----:B------:R-:W-:Y:S02]  /*1800*/  CS2R R76, SRZ ;  /* 0x00000000004c7805 */ /* 0x000fe4000001ff00 */
[-C--:B------:R-:W-:Y:S02]  /*1810*/  IADD3 R64, P4, R79, R152.reuse, RZ ;  /* 0x000000984f407210 */ /* 0x080fe40007f9e0ff */
[----:B------:R-:W-:Y:S02]  /*1820*/  CS2R R78, SRZ ;  /* 0x00000000004e7805 */ /* 0x000fe4000001ff00 */
[----:B------:R-:W-:-:S02]  /*1830*/  IADD3 R66, P0, R81, R152, RZ ;  /* 0x0000009851427210 */ /* 0x000fc40007f1e0ff */
[----:B------:R-:W-:Y:S02]  /*1840*/  CS2R R80, SRZ ;  /* 0x0000000000507805 */ /* 0x000fe4000001ff00 */
[-C--:B------:R-:W-:Y:S02]  /*1850*/  IADD3 R138, P1, R67, R152.reuse, RZ ;  /* 0x00000098438a7210 */ /* 0x080fe40007f3e0ff */
[-C--:B------:R-:W-:Y:S02]  /*1860*/  LEA R148, P5, R73, R152.reuse, 0x2 ;  /* 0x0000009849947211 */ /* 0x080fe400078a10ff */
[-C--:B------:R-:W-:Y:S01]  /*1870*/  LEA.HI.X.SX32 R147, R7, R153.reuse, 0x1, P2 ;  /* 0x0000009907937211 */ /* 0x080fe200010f0eff */
[----:B------:R-:W-:Y:S01]  /*1880*/  IMAD.MOV.U32 R7, RZ, RZ, -0x800000 ;  /* 0xff800000ff077424 */ /* 0x000fe200078e00ff */
[----:B------:R-:W-:Y:S02]  /*1890*/  IADD3 R150, P2, R17, R152, RZ ;  /* 0x0000009811967210 */ /* 0x000fe40007f5e0ff */
[----:B------:R-:W-:-:S02]  /*18a0*/  LEA.HI.X.SX32 R63, R63, R153, 0x1, P6 ;  /* 0x000000993f3f7211 */ /* 0x000fc400030f0eff */
[-C--:B------:R-:W-:Y:S02]  /*18b0*/  LEA.HI.X.SX32 R65, R65, R153.reuse, 0x1, P4 ;  /* 0x0000009941417211 */ /* 0x080fe400020f0eff */
[-C--:B------:R-:W-:Y:S02]  /*18c0*/  LEA.HI.X.SX32 R139, R13, R153.reuse, 0x1, P1 ;  /* 0x000000990d8b7211 */ /* 0x080fe400008f0eff */
[-C--:B------:R-:W-:Y:S02]  /*18d0*/  LEA.HI.X.SX32 R67, R67, R153.reuse, 0x1, P0 ;  /* 0x0000009943437211 */ /* 0x080fe400000f0eff */
[----:B------:R-:W-:Y:S02]  /*18e0*/  LEA.HI.X.SX32 R149, R17, R153, 0x1, P5 ;  /* 0x0000009911957211 */ /* 0x000fe400028f0eff */
[C---:B------:R-:W-:Y:S02]  /*18f0*/  SHF.L.U32 R25, R73.reuse, 0x3, RZ ;  /* 0x0000000349197819 */ /* 0x040fe400000006ff */
[----:B------:R-:W-:-:S02]  /*1900*/  LEA R144, P6, R73, R152, 0x3 ;  /* 0x0000009849907211 */ /* 0x000fc400078c18ff */
[-C--:B------:R-:W-:Y:S02]  /*1910*/  LEA R136, P4, R73, R152.reuse, 0x4 ;  /* 0x0000009849887211 */ /* 0x080fe400078820ff */
[C---:B------:R-:W-:Y:S02]  /*1920*/  LOP3.LUT P1, RZ, R0.reuse, 0x3, RZ, 0xc0, !PT ;  /* 0x0000000300ff7812 */ /* 0x040fe4000782c0ff */
[----:B------:R-:W-:Y:S02]  /*1930*/  LOP3.LUT P0, RZ, R0, 0x1, RZ, 0xc0, !PT ;  /* 0x0000000100ff7812 */ /* 0x000fe4000780c0ff */
[----:B------:R-:W-:Y:S02]  /*1940*/  IADD3 R68, P5, R99, R152, RZ ;  /* 0x0000009863447210 */ /* 0x000fe40007fbe0ff */
[----:B------:R-:W-:Y:S02]  /*1950*/  CS2R R98, SRZ ;  /* 0x0000000000627805 */ /* 0x000fe4000001ff00 */
[----:B------:R-:W-:-:S02]  /*1960*/  LEA.HI.X.SX32 R151, R73, R153, 0x1, P2 ;  /* 0x0000009949977211 */ /* 0x000fc400010f0eff */
[----:B------:R-:W-:Y:S02]  /*1970*/  CS2R R72, SRZ ;  /* 0x0000000000487805 */ /* 0x000fe4000001ff00 */
[C---:B------:R-:W-:Y:S02]  /*1980*/  ISETP.GE.U32.AND P2, PT, R3.reuse, 0x40, PT ;  /* 0x000000400300780c */ /* 0x040fe40003f46070 */
[----:B------:R-:W-:Y:S02]  /*1990*/  MOV R21, RZ ;  /* 0x000000ff00157202 */ /* 0x000fe40000000f00 */
[----:B------:R-:W-:Y:S02]  /*19a0*/  MOV R13, 0x3f800000 ;  /* 0x3f800000000d7802 */ /* 0x000fe40000000f00 */
[C---:B------:R-:W-:Y:S02]  /*19b0*/  ISETP.LT.U32.AND P1, PT, R3.reuse, 0x40, !P1 ;  /* 0x000000400300780c */ /* 0x040fe40004f21070 */
[----:B------:R-:W-:-:S02]  /*19c0*/  ISETP.LT.U32.AND P0, PT, R3, 0x40, !P0 ;  /* 0x000000400300780c */ /* 0x000fc40004701070 */
[----:B------:R-:W-:Y:S02]  /*19d0*/  LOP3.LUT R19, R20, 0x40, RZ, 0x3c, !PT ;  /* 0x0000004014137812 */ /* 0x000fe400078e3cff */
[-C--:B------:R-:W-:Y:S02]  /*19e0*/  LEA.HI.X.SX32 R145, R23, R153.reuse, 0x1, P6 ;  /* 0x0000009917917211 */ /* 0x080fe400030f0eff */
[-C--:B------:R-:W-:Y:S02]  /*19f0*/  LEA.HI.X.SX32 R137, R25, R153.reuse, 0x1, P4 ;  /* 0x0000009919897211 */ /* 0x080fe400020f0eff */
[----:B------:R-:W-:-:S07]  /*1a00*/  LEA.HI.X.SX32 R69, R69, R153, 0x1, P5 ;  /* 0x0000009945457211 */ /* 0x000fce00028f0eff */
.L_x_1:
[----:B------:R-:W-:-:S04]  /*1a10*/  IMAD.WIDE R24, R18, 0x2, R152 ;  /* 0x0000000212187825 */ /* 0x000fc800078e0298 */
[C---:B------:R-:W-:Y:S01]  /*1a20*/  IMAD.WIDE R106, R18.reuse, 0x2, R148 ;  /* 0x00000002126a7825 */ /* 0x040fe200078e0294 */
[----:B------:R-:W2:Y:S03]  /*1a30*/  LDG.E.U16 R124, desc[UR10][R24.64] ;  /* 0x0000000a187c7981 */ /* 0x000ea6000c1e1500 */
[C---:B------:R-:W-:Y:S01]  /*1a40*/  IMAD.WIDE R114, R18.reuse, 0x2, R136 ;  /* 0x0000000212727825 */ /* 0x040fe200078e0288 */
[----:B------:R0:W3:Y:S03]  /*1a50*/  LDG.E.U16 R126, desc[UR10][R106.64] ;  /* 0x0000000a6a7e7981 */ /* 0x0000e6000c1e1500 */
[C---:B------:R-:W-:Y:S02]  /*1a60*/  IMAD.WIDE R108, R18.reuse, 0x2, R146 ;  /* 0x00000002126c7825 */ /* 0x040fe400078e0292 */
[----:B------:R-:W4:Y:S02]  /*1a70*/  LDG.E.U16 R114, desc[UR10][R114.64] ;  /* 0x0000000a72727981 */ /* 0x000f24000c1e1500 */
[----:B------:R-:W-:-:S02]  /*1a80*/  IMAD.WIDE R116, R18, 0x2, R70 ;  /* 0x0000000212747825 */ /* 0x000fc400078e0246 */
[----:B------:R1:W5:Y:S02]  /*1a90*/  LDG.E.U16 R127, desc[UR10][R108.64] ;  /* 0x0000000a6c7f7981 */ /* 0x000364000c1e1500 */
[C---:B------:R-:W-:Y:S02]  /*1aa0*/  IMAD.WIDE R104, R18.reuse, 0x2, R150 ;  /* 0x0000000212687825 */ /* 0x040fe400078e0296 */
[----:B------:R-:W3:Y:S02]  /*1ab0*/  LDG.E.U16 R116, desc[UR10][R116.64] ;  /* 0x0000000a74747981 */ /* 0x000ee4000c1e1500 */
[C---:B------:R-:W-:Y:S02]  /*1ac0*/  IMAD.WIDE R110, R18.reuse, 0x2, R144 ;  /* 0x00000002126e7825 */ /* 0x040fe400078e0290 */
[----:B------:R1:W5:Y:S02]  /*1ad0*/  LDG.E.U16 R125, desc[UR10][R104.64] ;  /* 0x0000000a687d7981 */ /* 0x000364000c1e1500 */
[----:B------:R-:W-:-:S02]  /*1ae0*/  IMAD.WIDE R118, R18, 0x2, R58 ;  /* 0x0000000212767825 */ /* 0x000fc400078e023a */
[----:B------:R1:W5:Y:S02]  /*1af0*/  LDG.E.U16 R128, desc[UR10][R110.64] ;  /* 0x0000000a6e807981 */ /* 0x000364000c1e1500 */
[C---:B------:R-:W-:Y:S02]  /*1b00*/  IMAD.WIDE R120, R18.reuse, 0x2, R60 ;  /* 0x0000000212787825 */ /* 0x040fe400078e023c */
[----:B------:R-:W5:Y:S02]  /*1b10*/  LDG.E.U16 R118, desc[UR10][R118.64] ;  /* 0x0000000a76767981 */ /* 0x000f64000c1e1500 */
[C---:B------:R-:W-:Y:S02]  /*1b20*/  IMAD.WIDE R122, R18.reuse, 0x2, R62 ;  /* 0x00000002127a7825 */ /* 0x040fe400078e023e */
[----:B------:R-:W5:Y:S02]  /*1b30*/  LDG.E.U16 R120, desc[UR10][R120.64] ;  /* 0x0000000a78787981 */ /* 0x000f64000c1e1500 */
[----:B------:R-:W-:-:S02]  /*1b40*/  IMAD.WIDE R112, R18, 0x2, R142 ;  /* 0x0000000212707825 */ /* 0x000fc400078e028e */
[----:B------:R-:W5:Y:S02]  /*1b50*/  LDG.E.U16 R122, desc[UR10][R122.64] ;  /* 0x0000000a7a7a7981 */ /* 0x000f64000c1e1500 */
[C---:B0-----:R-:W-:Y:S02]  /*1b60*/  IMAD.WIDE R106, R18.reuse, 0x2, R64 ;  /* 0x00000002126a7825 */ /* 0x041fe400078e0240 */
[----:B------:R-:W5:Y:S02]  /*1b70*/  LDG.E.U16 R112, desc[UR10][R112.64] ;  /* 0x0000000a70707981 */ /* 0x000f64000c1e1500 */
[C---:B------:R-:W-:Y:S02]  /*1b80*/  IMAD.WIDE R24, R18.reuse, 0x2, R140 ;  /* 0x0000000212187825 */ /* 0x040fe400078e028c */
[----:B------:R-:W5:Y:S02]  /*1b90*/  LDG.E.U16 R129, desc[UR10][R106.64] ;  /* 0x0000000a6a817981 */ /* 0x000f64000c1e1500 */
[----:B-1----:R-:W-:-:S02]  /*1ba0*/  IMAD.WIDE R108, R18, 0x2, R66 ;  /* 0x00000002126c7825 */ /* 0x002fc400078e0242 */
[----:B------:R-:W5:Y:S02]  /*1bb0*/  LDG.E.U16 R25, desc[UR10][R24.64] ;  /* 0x0000000a18197981 */ /* 0x000f64000c1e1500 */
[C---:B------:R-:W-:Y:S02]  /*1bc0*/  IMAD.WIDE R104, R18.reuse, 0x2, R138 ;  /* 0x0000000212687825 */ /* 0x040fe400078e028a */
[----:B------:R-:W5:Y:S02]  /*1bd0*/  LDG.E.U16 R115, desc[UR10][R108.64] ;  /* 0x0000000a6c737981 */ /* 0x000f64000c1e1500 */
[----:B------:R-:W-:Y:S02]  /*1be0*/  IMAD.WIDE R110, R18, 0x2, R68 ;  /* 0x00000002126e7825 */ /* 0x000fe400078e0244 */
[----:B------:R0:W5:Y:S04]  /*1bf0*/  LDG.E.U16 R113, desc[UR10][R104.64] ;  /* 0x0000000a68717981 */ /* 0x000168000c1e1500 */
[----:B------:R-:W5:Y:S01]  /*1c00*/  LDG.E.U16 R154, desc[UR10][R110.64] ;  /* 0x0000000a6e9a7981 */ /* 0x000f62000c1e1500 */
[----:B0-----:R-:W-:Y:S01]  /*1c10*/  SHF.L.U32 R105, R3, 0x1, RZ ;  /* 0x0000000103697819 */ /* 0x001fe200000006ff */
[----:B------:R-:W-:Y:S03]  /*1c20*/  BAR.SYNC.DEFER_BLOCKING 0x0 ;  /* 0x0000000000007b1d */ /* 0x000fe60000010000 */
[----:B------:R-:W-:-:S02]  /*1c30*/  LOP3.LUT R24, R105, 0x10, RZ, 0x3c, !PT ;  /* 0x0000001069187812 */ /* 0x000fc400078e3cff */
[C---:B------:R-:W-:Y:S02]  /*1c40*/  LOP3.LUT R107, R105.reuse, 0x20, RZ, 0x3c, !PT ;  /* 0x00000020696b7812 */ /* 0x040fe400078e3cff */
[C---:B------:R-:W-:Y:S02]  /*1c50*/  LOP3.LUT R104, R105.reuse, 0x30, RZ, 0x3c, !PT ;  /* 0x0000003069687812 */ /* 0x040fe400078e3cff */
[C---:B------:R-:W-:Y:S02]  /*1c60*/  LOP3.LUT R109, R105.reuse, 0x40, RZ, 0x3c, !PT ;  /* 0x00000040696d7812 */ /* 0x040fe400078e3cff */
[----:B------:R-:W-:Y:S01]  /*1c70*/  LOP3.LUT R108, R105, 0x50, RZ, 0x3c, !PT ;  /* 0x00000050696c7812 */ /* 0x000fe200078e3cff */
[C---:B------:R-:W-:Y:S01]  /*1c80*/  IMAD.SHL.U32 R8, R0.reuse, 0x8, RZ ;  /* 0x0000000800087824 */ /* 0x040fe200078e00ff */
[----:B------:R-:W-:-:S04]  /*1c90*/  LOP3.LUT R23, R0, 0x7, RZ, 0xc0, !PT ;  /* 0x0000000700177812 */ /* 0x000fc800078ec0ff */
[----:B------:R-:W-:Y:S01]  /*1ca0*/  LOP3.LUT R8, R8, 0x30, RZ, 0xc0, !PT ;  /* 0x0000003008087812 */ /* 0x000fe200078ec0ff */
[----:B------:R-:W-:Y:S01]  /*1cb0*/  IMAD.SHL.U32 R130, R23, 0x10, RZ ;  /* 0x0000001017827824 */ /* 0x000fe200078e00ff */
[----:B------:R-:W-:-:S03]  /*1cc0*/  SHF.L.U32 R117, R0, 0x1, RZ ;  /* 0x0000000100757819 */ /* 0x000fc600000006ff */
[C---:B------:R-:W-:Y:S01]  /*1cd0*/  IMAD R8, R23.reuse, 0x40, R8 ;  /* 0x0000004017087824 */ /* 0x040fe200078e0208 */
[--C-:B------:R-:W-:Y:S02]  /*1ce0*/  LOP3.LUT R130, R130, 0x30, R117.reuse, 0x78, !PT ;  /* 0x0000003082827812 */ /* 0x100fe400078e7875 */
[----:B------:R-:W-:Y:S02]  /*1cf0*/  LOP3.LUT R132, R0, 0x20, RZ, 0xc0, !PT ;  /* 0x0000002000847812 */ /* 0x000fe400078ec0ff */
[----:B------:R-:W-:Y:S02]  /*1d00*/  LOP3.LUT R117, R8, 0x10, R117, 0x78, !PT ;  /* 0x0000001008757812 */ /* 0x000fe400078e7875 */
[----:B------:R-:W-:Y:S01]  /*1d10*/  LOP3.LUT R8, R0, 0x10, RZ, 0xc0, !PT ;  /* 0x0000001000087812 */ /* 0x000fe200078ec0ff */
[----:B------:R-:W-:-:S04]  /*1d20*/  IMAD R23, R23, 0x4, R132 ;  /* 0x0000000417177824 */ /* 0x000fc800078e0284 */
[----:B------:R-:W-:Y:S02]  /*1d30*/  IMAD R8, R8, 0x20, R117 ;  /* 0x0000002008087824 */ /* 0x000fe400078e0275 */
[----:B------:R-:W-:Y:S01]  /*1d40*/  IMAD.U32 R23, R23, 0x80, R130 ;  /* 0x0000008017177824 */ /* 0x000fe200078e0082 */
[----:B--2---:R0:W-:Y:S04]  /*1d50*/  STS.U16 [R105+UR6+0x4000], R124 ;  /* 0x0040007c69007988 */ /* 0x0041e80008000406 */
[----:B----4-:R1:W-:Y:S01]  /*1d60*/  STS.U16 [R105+UR6+0x5000], R114 ;  /* 0x0050007269007988 */ /* 0x0103e20008000406 */
[----:B0-----:R-:W-:-:S03]  /*1d70*/  LOP3.LUT R124, R105, 0x70, RZ, 0x3c, !PT ;  /* 0x00000070697c7812 */ /* 0x001fc600078e3cff */
[----:B---3--:R-:W-:Y:S01]  /*1d80*/  STS.U16 [R24+UR6+0x5200], R116 ;  /* 0x0052007418007988 */ /* 0x008fe20008000406 */
[----:B-1----:R-:W-:-:S03]  /*1d90*/  LOP3.LUT R114, R105, 0x60, RZ, 0x3c, !PT ;  /* 0x0000006069727812 */ /* 0x002fc600078e3cff */
[----:B-----5:R0:W-:Y:S04]  /*1da0*/  STS.U16 [R24+UR6+0x4200], R125 ;  /* 0x0042007d18007988 */ /* 0x0201e80008000406 */
        /* <DEDUP_REMOVED lines=11> */
[----:B------:R-:W-:Y:S01]  /*1e60*/  STS.U16 [R124+UR6+0x5e00], R154 ;  /* 0x005e009a7c007988 */ /* 0x000fe20008000406 */
[----:B------:R-:W-:Y:S01]  /*1e70*/  BAR.SYNC.DEFER_BLOCKING 0x0 ;  /* 0x0000000000007b1d */ /* 0x000fe20000010000 */
[----:B0-----:R-:W-:-:S05]  /*1e80*/  LOP3.LUT R24, R8, 0x20, RZ, 0x3c, !PT ;  /* 0x0000002008187812 */ /* 0x001fca00078e3cff */
[----:B------:R-:W-:Y:S04]  /*1e90*/  LDSM.16.MT88.4 R132, [R8+UR6] ;  /* 0x000000060884783b */ /* 0x000fe80008004200 */
[----:B------:R-:W0:Y:S04]  /*1ea0*/  LDSM.16.M88.4 R116, [R23+UR6+0x4000] ;  /* 0x004000061774783b */ /* 0x000e280008000200 */
[----:B------:R-:W1:Y:S04]  /*1eb0*/  LDSM.16.MT88.4 R120, [R24+UR6] ;  /* 0x000000061878783b */ /* 0x000e680008004200 */
[----:B------:R-:W2:Y:S04]  /*1ec0*/  LDSM.16.MT88.4 R104, [R8+UR6+0x400] ;  /* 0x000400060868783b */ /* 0x000ea80008004200 */
[----:B------:R-:W3:Y:S04]  /*1ed0*/  LDSM.16.MT88.4 R108, [R24+UR6+0x400] ;  /* 0x00040006186c783b */ /* 0x000ee80008004200 */
[----:B------:R-:W-:Y:S04]  /*1ee0*/  LDSM.16.MT88.4 R128, [R8+UR6+0x800] ;  /* 0x000800060880783b */ /* 0x000fe80008004200 */
[----:B------:R-:W4:Y:S04]  /*1ef0*/  LDSM.16.M88.4 R112, [R19+UR6+0x4000] ;  /* 0x004000061370783b */ /* 0x000f280008000200 */
[----:B------:R-:W5:Y:S01]  /*1f00*/  LDSM.16.MT88.4 R124, [R24+UR6+0x800] ;  /* 0x00080006187c783b */ /* 0x000f620008004200 */
[-C--:B0-----:R-:W-:Y:S06]  /*1f10*/  HMMA.16816.F32 R132, R132, R116.reuse, RZ ;  /* 0x000000748484723c */ /* 0x081fec00000018ff */
[----:B-1----:R-:W-:-:S15]  /*1f20*/  HMMA.16816.F32 R120, R120, R116, RZ ;  /* 0x000000747878723c */ /* 0x002fde00000018ff */
[----:B------:R-:W-:-:S03]  /*1f30*/  NOP ;  /* 0x0000000000007918 */ /* 0x000fc60000000000 */
[-C--:B--2---:R-:W-:Y:S01]  /*1f40*/  HMMA.16816.F32 R104, R104, R118.reuse, R132 ;  /* 0x000000766868723c */ /* 0x084fe20000001884 */
[----:B------:R-:W-:Y:S05]  /*1f50*/  LDSM.16.MT88.4 R132, [R24+UR6+0x1000] ;  /* 0x001000061884783b */ /* 0x000fea0008004200 */
[----:B---3--:R-:W-:Y:S01]  /*1f60*/  HMMA.16816.F32 R116, R108, R118, R120 ;  /* 0x000000766c74723c */ /* 0x008fe20000001878 */
[----:B------:R-:W0:Y:S04]  /*1f70*/  LDSM.16.MT88.4 R120, [R8+UR6+0xc00] ;  /* 0x000c00060878783b */ /* 0x000e280008004200 */
[----:B------:R-:W1:-:S13]  /*1f80*/  LDSM.16.MT88.4 R108, [R24+UR6+0xc00] ;  /* 0x000c0006186c783b */ /* 0x000e5a0008004200 */
[-C--:B----4-:R-:W-:Y:S01]  /*1f90*/  HMMA.16816.F32 R128, R128, R112.reuse, R104 ;  /* 0x000000708080723c */ /* 0x090fe20000001868 */
[----:B------:R-:W-:Y:S05]  /*1fa0*/  LDSM.16.M88.4 R104, [R23+UR6+0x4080] ;  /* 0x004080061768783b */ /* 0x000fea0008000200 */
[----:B-----5:R-:W-:Y:S01]  /*1fb0*/  HMMA.16816.F32 R124, R124, R112, R116 ;  /* 0x000000707c7c723c */ /* 0x020fe20000001874 */
[----:B------:R-:W2:-:S15]  /*1fc0*/  LDSM.16.MT88.4 R116, [R8+UR6+0x1000] ;  /* 0x001000060874783b */ /* 0x000e9e0008004200 */
[----:B------:R-:W-:-:S02]  /*1fd0*/  NOP ;  /* 0x0000000000007918 */ /* 0x000fc40000000000 */
[-C--:B0-----:R-:W-:Y:S01]  /*1fe0*/  HMMA.16816.F32 R120, R120, R114.reuse, R128 ;  /* 0x000000727878723c */ /* 0x081fe20000001880 */
[----:B------:R-:W-:Y:S05]  /*1ff0*/  LDSM.16.MT88.4 R128, [R24+UR6+0x1800] ;  /* 0x001800061880783b */ /* 0x000fea0008004200 */
[----:B-1----:R-:W-:Y:S01]  /*2000*/  HMMA.16816.F32 R124, R108, R114, R124 ;  /* 0x000000726c7c723c */ /* 0x002fe2000000187c */
[----:B------:R-:W0:Y:S04]  /*2010*/  LDSM.16.MT88.4 R108, [R8+UR6+0x1400] ;  /* 0x00140006086c783b */ /* 0x000e280008004200 */
[----:B------:R-:W1:-:S13]  /*2020*/  LDSM.16.MT88.4 R112, [R24+UR6+0x1400] ;  /* 0x001400061870783b */ /* 0x000e5a0008004200 */
[-C--:B--2---:R-:W-:Y:S01]  /*2030*/  HMMA.16816.F32 R116, R116, R104.reuse, R120 ;  /* 0x000000687474723c */ /* 0x084fe20000001878 */
[----:B------:R-:W-:Y:S05]  /*2040*/  LDSM.16.MT88.4 R120, [R8+UR6+0x1800] ;  /* 0x001800060878783b */ /* 0x000fea0008004200 */
[----:B------:R-:W-:Y:S01]  /*2050*/  HMMA.16816.F32 R132, R132, R104, R124 ;  /* 0x000000688484723c */ /* 0x000fe2000000187c */
[----:B------:R-:W2:-:S15]  /*2060*/  LDSM.16.M88.4 R124, [R19+UR6+0x4080] ;  /* 0x00408006137c783b */ /* 0x000e9e0008000200 */
[----:B------:R-:W-:-:S02]  /*2070*/  NOP ;  /* 0x0000000000007918 */ /* 0x000fc40000000000 */
[-C--:B0-----:R-:W-:Y:S01]  /*2080*/  HMMA.16816.F32 R108, R108, R106.reuse, R116 ;  /* 0x0000006a6c6c723c */ /* 0x081fe20000001874 */
[----:B------:R-:W-:Y:S05]  /*2090*/  LDSM.16.M88.4 R116, [R23+UR6+0x4100] ;  /* 0x004100061774783b */ /* 0x000fea0008000200 */
[----:B-1----:R-:W-:Y:S01]  /*20a0*/  HMMA.16816.F32 R132, R112, R106, R132 ;  /* 0x0000006a7084723c */ /* 0x002fe20000001884 */
[----:B------:R-:W0:Y:S04]  /*20b0*/  LDSM.16.MT88.4 R104, [R8+UR6+0x1c00] ;  /* 0x001c00060868783b */ /* 0x000e280008004200 */
[----:B------:R-:W1:-:S13]  /*20c0*/  LDSM.16.MT88.4 R112, [R24+UR6+0x1c00] ;  /* 0x001c00061870783b */ /* 0x000e5a0008004200 */
[-C--:B--2---:R-:W-:Y:S01]  /*20d0*/  HMMA.16816.F32 R108, R120, R124.reuse, R108 ;  /* 0x0000007c786c723c */ /* 0x084fe2000000186c */
[----:B------:R-:W2:Y:S05]  /*20e0*/  LDSM.16.MT88.4 R120, [R8+UR6+0x2000] ;  /* 0x002000060878783b */ /* 0x000eaa0008004200 */
[----:B------:R-:W-:Y:S01]  /*20f0*/  HMMA.16816.F32 R132, R128, R124, R132 ;  /* 0x0000007c8084723c */ /* 0x000fe20000001884 */
[----:B------:R-:W3:-:S15]  /*2100*/  LDSM.16.MT88.4 R128, [R24+UR6+0x2000] ;  /* 0x002000061880783b */ /* 0x000ede0008004200 */
[----:B------:R-:W-:-:S02]  /*2110*/  NOP ;  /* 0x0000000000007918 */ /* 0x000fc40000000000 */
[-C--:B0-----:R-:W-:Y:S01]  /*2120*/  HMMA.16816.F32 R104, R104, R126.reuse, R108 ;  /* 0x0000007e6868723c */ /* 0x081fe2000000186c */
[----:B------:R-:W0:Y:S05]  /*2130*/  LDSM.16.MT88.4 R108, [R8+UR6+0x2400] ;  /* 0x00240006086c783b */ /* 0x000e2a0008004200 */
[----:B-1----:R-:W-:Y:S01]  /*2140*/  HMMA.16816.F32 R132, R112, R126, R132 ;  /* 0x0000007e7084723c */ /* 0x002fe20000001884 */
[----:B------:R-:W1:Y:S04]  /*2150*/  LDSM.16.MT88.4 R112, [R24+UR6+0x2400] ;  /* 0x002400061870783b */ /* 0x000e680008004200 */
[----:B------:R-:W-:-:S13]  /*2160*/  LDSM.16.M88.4 R124, [R19+UR6+0x4100] ;  /* 0x00410006137c783b */ /* 0x000fda0008000200 */
[-C--:B--2---:R-:W-:Y:S01]  /*2170*/  HMMA.16816.F32 R104, R120, R116.reuse, R104 ;  /* 0x000000747868723c */ /* 0x084fe20000001868 */
[----:B------:R-:W2:Y:S05]  /*2180*/  LDSM.16.MT88.4 R120, [R8+UR6+0x2800] ;  /* 0x002800060878783b */ /* 0x000eaa0008004200 */
[----:B---3--:R-:W-:Y:S01]  /*2190*/  HMMA.16816.F32 R128, R128, R116, R132 ;  /* 0x000000748080723c */ /* 0x008fe20000001884 */
[----:B------:R-:W3:-:S15]  /*21a0*/  LDSM.16.MT88.4 R132, [R24+UR6+0x2800] ;  /* 0x002800061884783b */ /* 0x000ede0008004200 */
[----:B------:R-:W-:-:S02]  /*21b0*/  NOP ;  /* 0x0000000000007918 */ /* 0x000fc40000000000 */
[-C--:B0-----:R-:W-:Y:S01]  /*21c0*/  HMMA.16816.F32 R104, R108, R118.reuse, R104 ;  /* 0x000000766c68723c */ /* 0x081fe20000001868 */
[----:B------:R-:W0:Y:S05]  /*21d0*/  LDSM.16.MT88.4 R108, [R8+UR6+0x2c00] ;  /* 0x002c0006086c783b */ /* 0x000e2a0008004200 */
[----:B-1----:R-:W-:Y:S01]  /*21e0*/  HMMA.16816.F32 R128, R112, R118, R128 ;  /* 0x000000767080723c */ /* 0x002fe20000001880 */
[----:B------:R-:W1:Y:S04]  /*21f0*/  LDSM.16.MT88.4 R112, [R24+UR6+0x2c00] ;  /* 0x002c00061870783b */ /* 0x000e680008004200 */
[----:B------:R-:W-:-:S13]  /*2200*/  LDSM.16.MT88.4 R116, [R8+UR6+0x3000] ;  /* 0x003000060874783b */ /* 0x000fda0008004200 */
[-C--:B--2---:R-:W-:Y:S01]  /*2210*/  HMMA.16816.F32 R104, R120, R124.reuse, R104 ;  /* 0x0000007c7868723c */ /* 0x084fe20000001868 */
[----:B------:R-:W2:Y:S05]  /*2220*/  LDSM.16.M88.4 R120, [R23+UR6+0x4180] ;  /* 0x004180061778783b */ /* 0x000eaa0008000200 */
[----:B---3--:R-:W-:Y:S01]  /*2230*/  HMMA.16816.F32 R128, R132, R124, R128 ;  /* 0x0000007c8480723c */ /* 0x008fe20000001880 */
        /* <DEDUP_REMOVED lines=15> */
[----:B------:R-:W1:-:S15]  /*2330*/  LDSM.16.MT88.4 R120, [R24+UR6+0x3c00] ;  /* 0x003c00061878783b */ /* 0x000e5e0008004200 */
[----:B------:R-:W-:-:S02]  /*2340*/  NOP ;  /* 0x0000000000007918 */ /* 0x000fc40000000000 */
[-C--:B--2---:R-:W-:Y:S06]  /*2350*/  HMMA.16816.F32 R104, R116, R124.reuse, R104 ;  /* 0x0000007c7468723c */ /* 0x084fec0000001868 */
[----:B---3--:R-:W-:-:S15]  /*2360*/  HMMA.16816.F32 R112, R132, R124, R112 ;  /* 0x0000007c8470723c */ /* 0x008fde0000001870 */
[----:B------:R-:W-:-:S03]  /*2370*/  NOP ;  /* 0x0000000000007918 */ /* 0x000fc60000000000 */
[-C--:B0-----:R-:W-:Y:S06]  /*2380*/  HMMA.16816.F32 R104, R108, R126.reuse, R104 ;  /* 0x0000007e6c68723c */ /* 0x081fec0000001868 */
[----:B-1----:R-:W-:-:S15]  /*2390*/  HMMA.16816.F32 R112, R120, R126, R112 ;  /* 0x0000007e7870723c */ /* 0x002fde0000001870 */
[----:B------:R-:W-:-:S03]  /*23a0*/  NOP ;  /* 0x0000000000007918 */ /* 0x000fc60000000000 */
[----:B------:R-:W-:Y:S01]  /*23b0*/  FMUL R23, R104, UR9 ;  /* 0x0000000968177c20 */ /* 0x000fe20008400000 */
[----:B------:R-:W-:Y:S01]  /*23c0*/  FMUL R108, R105, UR9 ;  /* 0x00000009696c7c20 */ /* 0x000fe20008400000 */
[----:B------:R-:W-:Y:S01]  /*23d0*/  FMUL R25, R106, UR9 ;  /* 0x000000096a197c20 */ /* 0x000fe20008400000 */
[----:B------:R-:W-:-:S03]  /*23e0*/  FMUL R110, R107, UR9 ;  /* 0x000000096b6e7c20 */ /* 0x000fc60008400000 */
[----:B------:R-:W-:Y:S01]  /*23f0*/  FMUL R109, R112, UR9 ;  /* 0x00000009706d7c20 */ /* 0x000fe20008400000 */
[----:B------:R-:W-:Y:S01]  /*2400*/  FMUL R8, R113, UR9 ;  /* 0x0000000971087c20 */ /* 0x000fe20008400000 */
[----:B------:R-:W-:Y:S01]  /*2410*/  FMUL R24, R114, UR9 ;  /* 0x0000000972187c20 */ /* 0x000fe20008400000 */
[----:B------:R-:W-:Y:S01]  /*2420*/  FMUL R111, R115, UR9 ;  /* 0x00000009736f7c20 */ /* 0x000fe20008400000 */
[----:B------:R-:W-:Y:S02]  /*2430*/  FMNMX R23, R23, R108, !PT ;  /* 0x0000006c17177209 */ /* 0x000fe40007800000 */
[----:B------:R-:W-:Y:S02]  /*2440*/  FMNMX R25, R25, R110, !PT ;  /* 0x0000006e19197209 */ /* 0x000fe40007800000 */
[----:B------:R-:W-:Y:S02]  /*2450*/  FMNMX R8, R109, R8, !PT ;  /* 0x000000086d087209 */ /* 0x000fe40007800000 */
[----:B------:R-:W-:Y:S01]  /*2460*/  FMNMX R24, R24, R111, !PT ;  /* 0x0000006f18187209 */ /* 0x000fe20007800000 */
[----:B------:R-:W0:Y:S04]  /*2470*/  SHFL.BFLY PT, R108, R23, 0x2, 0x1f ;  /* 0x0c401f00176c7f89 */ /* 0x000e2800000e0000 */
[----:B------:R-:W1:Y:S04]  /*2480*/  SHFL.BFLY PT, R116, R25, 0x2, 0x1f ;  /* 0x0c401f0019747f89 */ /* 0x000e6800000e0000 */
[----:B------:R-:W2:Y:S04]  /*2490*/  SHFL.BFLY PT, R109, R8, 0x2, 0x1f ;  /* 0x0c401f00086d7f89 */ /* 0x000ea800000e0000 */
[----:B------:R-:W3:Y:S01]  /*24a0*/  SHFL.BFLY PT, R111, R24, 0x2, 0x1f ;  /* 0x0c401f00186f7f89 */ /* 0x000ee200000e0000 */
[----:B0-----:R-:W-:-:S02]  /*24b0*/  FMNMX R110, R23, R108, !PT ;  /* 0x0000006c176e7209 */ /* 0x001fc40007800000 */
[----:B-1----:R-:W-:Y:S02]  /*24c0*/  FMNMX R116, R25, R116, !PT ;  /* 0x0000007419747209 */ /* 0x002fe40007800000 */
[----:B--2---:R-:W-:Y:S02]  /*24d0*/  FMNMX R118, R8, R109, !PT ;  /* 0x0000006d08767209 */ /* 0x004fe40007800000 */
[----:B---3--:R-:W-:Y:S01]  /*24e0*/  FMNMX R120, R24, R111, !PT ;  /* 0x0000006f18787209 */ /* 0x008fe20007800000 */
[----:B------:R-:W0:Y:S04]  /*24f0*/  SHFL.BFLY PT, R117, R116, 0x1, 0x1f ;  /* 0x0c201f0074757f89 */ /* 0x000e2800000e0000 */
[----:B------:R-:W1:Y:S04]  /*2500*/  SHFL.BFLY PT, R111, R110, 0x1, 0x1f ;  /* 0x0c201f006e6f7f89 */ /* 0x000e6800000e0000 */
[----:B------:R-:W2:Y:S04]  /*2510*/  SHFL.BFLY PT, R119, R118, 0x1, 0x1f ;  /* 0x0c201f0076777f89 */ /* 0x000ea800000e0000 */
[----:B------:R-:W3:Y:S01]  /*2520*/  SHFL.BFLY PT, R23, R120, 0x1, 0x1f ;  /* 0x0c201f0078177f89 */ /* 0x000ee200000e0000 */
[----:B------:R-:W-:Y:S01]  /*2530*/  IMAD.SHL.U32 R109, R0, 0x2, RZ ;  /* 0x00000002006d7824 */ /* 0x000fe200078e00ff */
[----:B------:R-:W-:-:S04]  /*2540*/  SHF.R.U32.HI R8, RZ, 0x3, R0 ;  /* 0x00000003ff087819 */ /* 0x000fc80000011600 */
[----:B------:R-:W-:Y:S01]  /*2550*/  LOP3.LUT R108, R109, 0x38, RZ, 0xc0, !PT ;  /* 0x000000386d6c7812 */ /* 0x000fe200078ec0ff */
[----:B------:R-:W-:Y:S01]  /*2560*/  BAR.SYNC.DEFER_BLOCKING 0x0 ;  /* 0x0000000000007b1d */ /* 0x000fe20000010000 */
[----:B------:R-:W-:Y:S02]  /*2570*/  LOP3.LUT R25, R8, 0x4, RZ, 0xc0, !PT ;  /* 0x0000000408197812 */ /* 0x000fe400078ec0ff */
[----:B------:R-:W-:Y:S02]  /*2580*/  IADD3 R8, R108, UR6, RZ ;  /* 0x000000066c087c10 */ /* 0x000fe4000fffe0ff */
[----:B0-----:R-:W-:-:S03]  /*2590*/  FMNMX R117, R116, R117, !PT ;  /* 0x0000007574757209 */ /* 0x001fc60007800000 */
[----:B------:R-:W-:Y:S01]  /*25a0*/  IMAD.IADD R122, R8, 0x1, R25 ;  /* 0x00000001087a7824 */ /* 0x000fe200078e0219 */
[----:B-1----:R-:W-:Y:S02]  /*25b0*/  FMNMX R111, R110, R111, !PT ;  /* 0x0000006f6e6f7209 */ /* 0x002fe40007800000 */
[----:B--2---:R-:W-:Y:S02]  /*25c0*/  FMNMX R119, R118, R119, !PT ;  /* 0x0000007776777209 */ /* 0x004fe40007800000 */
[----:B---3--:R-:W-:Y:S01]  /*25d0*/  FMNMX R23, R120, R23, !PT ;  /* 0x0000001778177209 */ /* 0x008fe20007800000 */
[----:B------:R-:W-:Y:S04]  /*25e0*/  @P1 STS [R122+0x4000], R111 ;  /* 0x0040006f7a001388 */ /* 0x000fe80000000800 */
[----:B------:R-:W-:Y:S04]  /*25f0*/  @P1 STS [R122+0x4040], R117 ;  /* 0x004040757a001388 */ /* 0x000fe80000000800 */
[----:B------:R-:W-:Y:S04]  /*2600*/  @P1 STS [R122+0x4080], R119 ;  /* 0x004080777a001388 */ /* 0x000fe80000000800 */
[----:B------:R-:W-:Y:S01]  /*2610*/  @P1 STS [R122+0x40c0], R23 ;  /* 0x0040c0177a001388 */ /* 0x000fe20000000800 */
[----:B------:R-:W-:Y:S01]  /*2620*/  LEA R118, R3, UR6, 0x2 ;  /* 0x0000000603767c11 */ /* 0x000fe2000f8e10ff */
[----:B------:R-:W-:Y:S06]  /*2630*/  BAR.SYNC.DEFER_BLOCKING 0x0 ;  /* 0x0000000000007b1d */ /* 0x000fec0000010000 */
[----:B------:R-:W0:Y:S04]  /*2640*/  @!P2 LDS R20, [R118+0x4000] ;  /* 0x004000007614a984 */ /* 0x000e280000000800 */
[----:B0-----:R-:W0:Y:S02]  /*2650*/  SHFL.BFLY PT, R25, R20, 0x1, 0x1f ;  /* 0x0c201f0014197f89 */ /* 0x001e2400000e0000 */
[----:B0-----:R-:W-:-:S05]  /*2660*/  FMNMX R25, R20, R25, !PT ;  /* 0x0000001914197209 */ /* 0x001fca0007800000 */
[----:B------:R-:W-:Y:S01]  /*2670*/  @P0 STS [R118+0x4000], R25 ;  /* 0x0040001976000388 */ /* 0x000fe20000000800 */
[----:B------:R-:W-:Y:S06]  /*2680*/  BAR.SYNC.DEFER_BLOCKING 0x0 ;  /* 0x0000000000007b1d */ /* 0x000fec0000010000 */
[----:B------:R-:W0:Y:S04]  /*2690*/  LDS R8, [R108+UR6+0x4000] ;  /* 0x004000066c087984 */ /* 0x000e280008000800 */
[----:B------:R-:W1:Y:S04]  /*26a0*/  LDS R111, [R108+UR6+0x4040] ;  /* 0x004040066c6f7984 */ /* 0x000e680008000800 */
[----:B------:R-:W2:Y:S04]  /*26b0*/  LDS R24, [R108+UR6+0x4080] ;  /* 0x004080066c187984 */ /* 0x000ea80008000800 */
[----:B------:R-:W3:Y:S01]  /*26c0*/  LDS R117, [R108+UR6+0x40c0] ;  /* 0x0040c0066c757984 */ /* 0x000ee20008000800 */
[----:B0-----:R-:W-:-:S02]  /*26d0*/  FMNMX R8, R8, R7, !PT ;  /* 0x0000000708087209 */ /* 0x001fc40007800000 */
[----:B-1----:R-:W-:Y:S02]  /*26e0*/  FMNMX R23, R111, R10, !PT ;  /* 0x0000000a6f177209 */ /* 0x002fe40007800000 */
[----:B--2---:R-:W-:Y:S02]  /*26f0*/  FMNMX R24, R24, R11, !PT ;  /* 0x0000000b18187209 */ /* 0x004fe40007800000 */
[----:B---3--:R-:W-:Y:S01]  /*2700*/  FMNMX R25, R117, R6, !PT ;  /* 0x0000000675197209 */ /* 0x008fe20007800000 */
[--C-:B------:R-:W-:Y:S01]  /*2710*/  FFMA R104, R104, UR9, -R8.reuse ;  /* 0x0000000968687c23 */ /* 0x100fe20008000808 */
[----:B------:R-:W-:Y:S01]  /*2720*/  FFMA R105, R105, UR9, -R8 ;  /* 0x0000000969697c23 */ /* 0x000fe20008000808 */
[--C-:B------:R-:W-:Y:S01]  /*2730*/  FFMA R106, R106, UR9, -R23.reuse ;  /* 0x000000096a6a7c23 */ /* 0x100fe20008000817 */
[----:B------:R-:W-:Y:S01]  /*2740*/  FFMA R107, R107, UR9, -R23 ;  /* 0x000000096b6b7c23 */ /* 0x000fe20008000817 */
[--C-:B------:R-:W-:Y:S01]  /*2750*/  FFMA R112, R112, UR9, -R24.reuse ;  /* 0x0000000970707c23 */ /* 0x100fe20008000818 */
[----:B------:R-:W-:Y:S01]  /*2760*/  FFMA R113, R113, UR9, -R24 ;  /* 0x0000000971717c23 */ /* 0x000fe20008000818 */
[--C-:B------:R-:W-:Y:S01]  /*2770*/  FFMA R114, R114, UR9, -R25.reuse ;  /* 0x0000000972727c23 */ /* 0x100fe20008000819 */
[----:B------:R-:W-:Y:S01]  /*2780*/  FFMA R115, R115, UR9, -R25 ;  /* 0x0000000973737c23 */ /* 0x000fe20008000819 */
[----:B------:R-:W-:Y:S01]  /*2790*/  FMUL R104, R104, 1.4426950216293334961 ;  /* 0x3fb8aa3b68687820 */ /* 0x000fe20000400000 */
[----:B------:R-:W-:Y:S01]  /*27a0*/  FMUL R105, R105, 1.4426950216293334961 ;  /* 0x3fb8aa3b69697820 */ /* 0x000fe20000400000 */
[----:B------:R-:W-:Y:S01]  /*27b0*/  FMUL R106, R106, 1.4426950216293334961 ;  /* 0x3fb8aa3b6a6a7820 */ /* 0x000fe20000400000 */
[----:B------:R-:W-:Y:S01]  /*27c0*/  FMUL R107, R107, 1.4426950216293334961 ;  /* 0x3fb8aa3b6b6b7820 */ /* 0x000fe20000400000 */
[----:B------:R-:W-:Y:S01]  /*27d0*/  FMUL R112, R112, 1.4426950216293334961 ;  /* 0x3fb8aa3b70707820 */ /* 0x000fe20000400000 */
[----:B------:R-:W-:Y:S01]  /*27e0*/  FMUL R113, R113, 1.4426950216293334961 ;  /* 0x3fb8aa3b71717820 */ /* 0x000fe20000400000 */
[----:B------:R-:W-:Y:S01]  /*27f0*/  FMUL R114, R114, 1.4426950216293334961 ;  /* 0x3fb8aa3b72727820 */ /* 0x000fe20000400000 */
[----:B------:R-:W-:Y:S01]  /*2800*/  FMUL R115, R115, 1.4426950216293334961 ;  /* 0x3fb8aa3b73737820 */ /* 0x000fe20000400000 */
[----:B------:R-:W-:Y:S08]  /*2810*/  MUFU.EX2 R134, R104 ;  /* 0x0000006800867308 */ /* 0x000ff00000000800 */
[----:B------:R-:W0:Y:S08]  /*2820*/  MUFU.EX2 R135, R105 ;  /* 0x0000006900877308 */ /* 0x000e300000000800 */
[----:B------:R-:W-:Y:S08]  /*2830*/  MUFU.EX2 R154, R106 ;  /* 0x0000006a009a7308 */ /* 0x000ff00000000800 */
[----:B------:R-:W1:Y:S08]  /*2840*/  MUFU.EX2 R155, R107 ;  /* 0x0000006b009b7308 */ /* 0x000e700000000800 */
[----:B------:R-:W-:Y:S08]  /*2850*/  MUFU.EX2 R156, R112 ;  /* 0x00000070009c7308 */ /* 0x000ff00000000800 */
[----:B------:R-:W2:Y:S08]  /*2860*/  MUFU.EX2 R157, R113 ;  /* 0x00000071009d7308 */ /* 0x000eb00000000800 */
[----:B------:R-:W-:Y:S08]  /*2870*/  MUFU.EX2 R158, R114 ;  /* 0x00000072009e7308 */ /* 0x000ff00000000800 */
[----:B------:R-:W3:Y:S01]  /*2880*/  MUFU.EX2 R159, R115 ;  /* 0x00000073009f7308 */ /* 0x000ee20000000800 */
[----:B0-----:R-:W-:Y:S01]  /*2890*/  FADD R104, R134, R135 ;  /* 0x0000008786687221 */ /* 0x001fe20000000000 */
[----:B-1----:R-:W-:Y:S01]  /*28a0*/  FADD R105, R154, R155 ;  /* 0x0000009b9a697221 */ /* 0x002fe20000000000 */
[----:B--2---:R-:W-:-:S03]  /*28b0*/  FADD R106, R156, R157 ;  /* 0x0000009d9c6a7221 */ /* 0x004fc60000000000 */
[----:B------:R-:W0:Y:S04]  /*28c0*/  SHFL.BFLY PT, R111, R104, 0x2, 0x1f ;  /* 0x0c401f00686f7f89 */ /* 0x000e2800000e0000 */
[----:B------:R-:W1:Y:S01]  /*28d0*/  SHFL.BFLY PT, R110, R105, 0x2, 0x1f ;  /* 0x0c401f00696e7f89 */ /* 0x000e6200000e0000 */
[----:B---3--:R-:W-:-:S03]  /*28e0*/  FADD R107, R158, R159 ;  /* 0x0000009f9e6b7221 */ /* 0x008fc60000000000 */
[----:B------:R-:W2:Y:S04]  /*28f0*/  SHFL.BFLY PT, R113, R106, 0x2, 0x1f ;  /* 0x0c401f006a717f89 */ /* 0x000ea800000e0000 */
[----:B------:R-:W3:Y:S01]  /*2900*/  SHFL.BFLY PT, R116, R107, 0x2, 0x1f ;  /* 0x0c401f006b747f89 */ /* 0x000ee200000e0000 */
[----:B0-----:R-:W-:Y:S01]  /*2910*/  FADD R111, R104, R111 ;  /* 0x0000006f686f7221 */ /* 0x001fe20000000000 */
[----:B-1----:R-:W-:-:S04]  /*2920*/  FADD R112, R105, R110 ;  /* 0x0000006e69707221 */ /* 0x002fc80000000000 */
[----:B------:R-:W0:Y:S01]  /*2930*/  SHFL.BFLY PT, R110, R111, 0x1, 0x1f ;  /* 0x0c201f006f6e7f89 */ /* 0x000e2200000e0000 */
[----:B--2---:R-:W-:Y:S01]  /*2940*/  FADD R114, R106, R113 ;  /* 0x000000716a727221 */ /* 0x004fe20000000000 */
[----:B---3--:R-:W-:Y:S02]  /*2950*/  FADD R116, R107, R116 ;  /* 0x000000746b747221 */ /* 0x008fe40000000000 */
[----:B------:R-:W1:Y:S04]  /*2960*/  SHFL.BFLY PT, R113, R112, 0x1, 0x1f ;  /* 0x0c201f0070717f89 */ /* 0x000e6800000e0000 */
[----:B------:R-:W2:Y:S04]  /*2970*/  SHFL.BFLY PT, R115, R114, 0x1, 0x1f ;  /* 0x0c201f0072737f89 */ /* 0x000ea800000e0000 */
[----:B------:R-:W3:Y:S01]  /*2980*/  SHFL.BFLY PT, R117, R116, 0x1, 0x1f ;  /* 0x0c201f0074757f89 */ /* 0x000ee200000e0000 */
[----:B0-----:R-:W-:Y:S01]  /*2990*/  FADD R110, R111, R110 ;  /* 0x0000006e6f6e7221 */ /* 0x001fe20000000000 */
[----:B------:R-:W-:Y:S01]  /*29a0*/  BAR.SYNC.DEFER_BLOCKING 0x0 ;  /* 0x0000000000007b1d */ /* 0x000fe20000010000 */
[----:B-1----:R-:W-:Y:S01]  /*29b0*/  FADD R113, R112, R113 ;  /* 0x0000007170717221 */ /* 0x002fe20000000000 */
[----:B--2---:R-:W-:Y:S01]  /*29c0*/  FADD R115, R114, R115 ;  /* 0x0000007372737221 */ /* 0x004fe20000000000 */
[----:B---3--:R-:W-:-:S03]  /*29d0*/  FADD R117, R116, R117 ;  /* 0x0000007574757221 */ /* 0x008fc60000000000 */
[----:B------:R-:W-:Y:S04]  /*29e0*/  @P1 STS [R122+0x4000], R110 ;  /* 0x0040006e7a001388 */ /* 0x000fe80000000800 */
[----:B------:R-:W-:Y:S04]  /*29f0*/  @P1 STS [R122+0x4040], R113 ;  /* 0x004040717a001388 */ /* 0x000fe80000000800 */
[----:B------:R-:W-:Y:S04]  /*2a00*/  @P1 STS [R122+0x4080], R115 ;  /* 0x004080737a001388 */ /* 0x000fe80000000800 */
[----:B------:R-:W-:Y:S01]  /*2a10*/  @P1 STS [R122+0x40c0], R117 ;  /* 0x0040c0757a001388 */ /* 0x000fe20000000800 */
[----:B------:R-:W-:Y:S06]  /*2a20*/  BAR.SYNC.DEFER_BLOCKING 0x0 ;  /* 0x0000000000007b1d */ /* 0x000fec0000010000 */
[----:B------:R-:W0:Y:S04]  /*2a30*/  @!P2 LDS R17, [R118+0x4000] ;  /* 0x004000007611a984 */ /* 0x000e280000000800 */
[----:B0-----:R-:W0:Y:S02]  /*2a40*/  SHFL.BFLY PT, R104, R17, 0x1, 0x1f ;  /* 0x0c201f0011687f89 */ /* 0x001e2400000e0000 */
[----:B0-----:R-:W-:-:S05]  /*2a50*/  FADD R116, R17, R104 ;  /* 0x0000006811747221 */ /* 0x001fca0000000000 */
[----:B------:R0:W-:Y:S01]  /*2a60*/  @P0 STS [R118+0x4000], R116 ;  /* 0x0040007476000388 */ /* 0x0001e20000000800 */
[C---:B------:R-:W-:Y:S01]  /*2a70*/  IMAD.WIDE R104, R21.reuse, 0x2, R26 ;  /* 0x0000000215687825 */ /* 0x040fe200078e021a */
[----:B------:R-:W-:Y:S03]  /*2a80*/  BAR.SYNC.DEFER_BLOCKING 0x0 ;  /* 0x0000000000007b1d */ /* 0x000fe60000010000 */
[----:B------:R-:W-:-:S04]  /*2a90*/  IMAD.WIDE R106, R21, 0x2, R28 ;  /* 0x00000002156a7825 */ /* 0x000fc800078e021c */
[----:B------:R-:W-:-:S04]  /*2aa0*/  IMAD.WIDE R110, R21, 0x2, R38 ;  /* 0x00000002156e7825 */ /* 0x000fc800078e0226 */
[----:B------:R-:W-:-:S04]  /*2ab0*/  IMAD.WIDE R112, R21, 0x2, R30 ;  /* 0x0000000215707825 */ /* 0x000fc800078e021e */
[----:B------:R-:W-:-:S04]  /*2ac0*/  IMAD.WIDE R114, R21, 0x2, R40 ;  /* 0x0000000215727825 */ /* 0x000fc800078e0228 */
[----:B0-----:R-:W-:-:S04]  /*2ad0*/  IMAD.WIDE R116, R21, 0x2, R42 ;  /* 0x0000000215747825 */ /* 0x001fc800078e022a */
[C---:B------:R-:W-:Y:S01]  /*2ae0*/  IMAD.WIDE R118, R21.reuse, 0x2, R44 ;  /* 0x0000000215767825 */ /* 0x040fe200078e022c */
[----:B------:R0:W2:Y:S03]  /*2af0*/  LDG.E.U16 R126, desc[UR10][R104.64] ;  /* 0x0000000a687e7981 */ /* 0x0000a6000c1e1500 */
[C---:B------:R-:W-:Y:S01]  /*2b00*/  IMAD.WIDE R120, R21.reuse, 0x2, R32 ;  /* 0x0000000215787825 */ /* 0x040fe200078e0220 */
[----:B------:R1:W3:Y:S03]  /*2b10*/  LDG.E.U16 R127, desc[UR10][R106.64] ;  /* 0x0000000a6a7f7981 */ /* 0x0002e6000c1e1500 */
[C---:B------:R-:W-:Y:S01]  /*2b20*/  IMAD.WIDE R124, R21.reuse, 0x2, R48 ;  /* 0x00000002157c7825 */ /* 0x040fe200078e0230 */
[----:B------:R4:W5:Y:S03]  /*2b30*/  LDG.E.U16 R128, desc[UR10][R110.64] ;  /* 0x0000000a6e807981 */ /* 0x000966000c1e1500 */
[C---:B------:R-:W-:Y:S01]  /*2b40*/  IMAD.WIDE R122, R21.reuse, 0x2, R46 ;  /* 0x00000002157a7825 */ /* 0x040fe200078e022e */
[----:B------:R4:W5:Y:S03]  /*2b50*/  LDG.E.U16 R129, desc[UR10][R112.64] ;  /* 0x0000000a70817981 */ /* 0x000966000c1e1500 */
[C---:B0-----:R-:W-:Y:S01]  /*2b60*/  IMAD.WIDE R104, R21.reuse, 0x2, R50 ;  /* 0x0000000215687825 */ /* 0x041fe200078e0232 */
[----:B------:R0:W5:Y:S03]  /*2b70*/  LDG.E.U16 R130, desc[UR10][R114.64] ;  /* 0x0000000a72827981 */ /* 0x000166000c1e1500 */
[C---:B-1----:R-:W-:Y:S01]  /*2b80*/  IMAD.WIDE R106, R21.reuse, 0x2, R34 ;  /* 0x00000002156a7825 */ /* 0x042fe200078e0222 */
[----:B------:R1:W5:Y:S03]  /*2b90*/  LDG.E.U16 R131, desc[UR10][R116.64] ;  /* 0x0000000a74837981 */ /* 0x000366000c1e1500 */
[C---:B----4-:R-:W-:Y:S01]  /*2ba0*/  IMAD.WIDE R110, R21.reuse, 0x2, R52 ;  /* 0x00000002156e7825 */ /* 0x050fe200078e0234 */
[----:B------:R-:W4:Y:S03]  /*2bb0*/  LDG.E.U16 R119, desc[UR10][R118.64] ;  /* 0x0000000a76777981 */ /* 0x000f26000c1e1500 */
[C---:B------:R-:W-:Y:S01]  /*2bc0*/  IMAD.WIDE R112, R21.reuse, 0x2, R54 ;  /* 0x0000000215707825 */ /* 0x040fe200078e0236 */
[----:B------:R1:W4:Y:S03]  /*2bd0*/  LDG.E.U16 R120, desc[UR10][R120.64] ;  /* 0x0000000a78787981 */ /* 0x000326000c1e1500 */
[C---:B0-----:R-:W-:Y:S01]  /*2be0*/  IMAD.WIDE R114, R21.reuse, 0x2, R56 ;  /* 0x0000000215727825 */ /* 0x041fe200078e0238 */
[----:B------:R0:W4:Y:S03]  /*2bf0*/  LDG.E.U16 R132, desc[UR10][R122.64] ;  /* 0x0000000a7a847981 */ /* 0x000126000c1e1500 */
[----:B-1----:R-:W-:Y:S01]  /*2c00*/  IMAD.WIDE R116, R21, 0x2, R36 ;  /* 0x0000000215747825 */ /* 0x002fe200078e0224 */
[----:B------:R-:W4:Y:S04]  /*2c10*/  LDG.E.U16 R125, desc[UR10][R124.64] ;  /* 0x0000000a7c7d7981 */ /* 0x000f28000c1e1500 */
[----:B------:R1:W4:Y:S04]  /*2c20*/  LDG.E.U16 R104, desc[UR10][R104.64] ;  /* 0x0000000a68687981 */ /* 0x000328000c1e1500 */
[----:B------:R1:W4:Y:S04]  /*2c30*/  LDG.E.U16 R106, desc[UR10][R106.64] ;  /* 0x0000000a6a6a7981 */ /* 0x000328000c1e1500 */
[----:B------:R-:W4:Y:S04]  /*2c40*/  LDG.E.U16 R110, desc[UR10][R110.64] ;  /* 0x0000000a6e6e7981 */ /* 0x000f28000c1e1500 */
[----:B------:R-:W4:Y:S04]  /*2c50*/  LDG.E.U16 R112, desc[UR10][R112.64] ;  /* 0x0000000a70707981 */ /* 0x000f28000c1e1500 */
[----:B------:R-:W4:Y:S04]  /*2c60*/  LDG.E.U16 R114, desc[UR10][R114.64] ;  /* 0x0000000a72727981 */ /* 0x000f28000c1e1500 */
[----:B------:R1:W4:Y:S01]  /*2c70*/  LDG.E.U16 R133, desc[UR10][R116.64] ;  /* 0x0000000a74857981 */ /* 0x000322000c1e1500 */
[----:B------:R-:W-:-:S03]  /*2c80*/  SHF.R.S32.HI R121, RZ, 0x2, R0 ;  /* 0x00000002ff797819 */ /* 0x000fc60000011400 */
[----:B0-----:R-:W-:Y:S01]  /*2c90*/  LDS R122, [R108+UR6+0x4040] ;  /* 0x004040066c7a7984 */ /* 0x001fe20008000800 */
[----:B-1----:R-:W-:-:S03]  /*2ca0*/  SGXT R105, R121, 0x1 ;  /* 0x000000017969781a */ /* 0x002fc60000000200 */
[----:B------:R-:W-:Y:S01]  /*2cb0*/  LDS R121, [R108+UR6+0x4000] ;  /* 0x004000066c797984 */ /* 0x000fe20008000800 */
[----:B------:R-:W-:-:S03]  /*2cc0*/  SHF.R.S32.HI R118, RZ, 0x6, R0 ;  /* 0x00000006ff767819 */ /* 0x000fc60000011400 */
[----:B------:R-:W-:Y:S04]  /*2cd0*/  LDS R124, [R108+UR6+0x4080] ;  /* 0x004080066c7c7984 */ /* 0x000fe80008000800 */
[----:B------:R-:W0:Y:S01]  /*2ce0*/  LDS R123, [R108+UR6+0x40c0] ;  /* 0x0040c0066c7b7984 */ /* 0x000e220008000800 */
[----:B------:R-:W-:Y:S02]  /*2cf0*/  SGXT R118, R118, 0x1 ;  /* 0x000000017676781a */ /* 0x000fe40000000200 */
[----:B------:R-:W-:Y:S02]  /*2d00*/  LOP3.LUT R107, R0, 0x20, RZ, 0xc0, !PT ;  /* 0x00000020006b7812 */ /* 0x000fe400078ec0ff */
[----:B------:R-:W-:Y:S02]  /*2d10*/  LOP3.LUT R118, R118, 0x90, RZ, 0xc0, !PT ;  /* 0x0000009076767812 */ /* 0x000fe400078ec0ff */
[----:B------:R-:W-:-:S02]  /*2d20*/  SHF.R.U32.HI R107, RZ, 0x1, R107 ;  /* 0x00000001ff6b7819 */ /* 0x000fc4000001166b */
[----:B------:R-:W-:Y:S01]  /*2d30*/  LOP3.LUT R161, R118, 0x17e, R109, 0x78, !PT ;  /* 0x0000017e76a17812 */ /* 0x000fe200078e786d */
[----:B------:R-:W-:Y:S01]  /*2d40*/  BAR.SYNC.DEFER_BLOCKING 0x0 ;  /* 0x0000000000007b1d */ /* 0x000fe20000010000 */
[----:B------:R-:W-:Y:S01]  /*2d50*/  LOP3.LUT R118, R105, 0x90, RZ, 0xc0, !PT ;  /* 0x0000009069767812 */ /* 0x000fe200078ec0ff */
[----:B------:R-:W-:-:S03]  /*2d60*/  IMAD.SHL.U32 R105, R0, 0x20, RZ ;  /* 0x0000002000697824 */ /* 0x000fc600078e00ff */
[C---:B------:R-:W-:Y:S02]  /*2d70*/  LOP3.LUT R116, R118.reuse, R107, RZ, 0x3c, !PT ;  /* 0x0000006b76747212 */ /* 0x040fe400078e3cff */
[----:B------:R-:W-:Y:S02]  /*2d80*/  LOP3.LUT R107, R105, 0x360, RZ, 0xc0, !PT ;  /* 0x00000360696b7812 */ /* 0x000fe400078ec0ff */
[----:B------:R-:W-:Y:S02]  /*2d90*/  LOP3.LUT R105, R118, 0x160, R105, 0xf8, !PT ;  /* 0x0000016076697812 */ /* 0x000fe400078ef869 */
[----:B------:R-:W-:Y:S02]  /*2da0*/  IADD3 R160, R116, UR6, R107 ;  /* 0x0000000674a07c10 */ /* 0x000fe4000fffe06b */
[----:B------:R-:W-:Y:S02]  /*2db0*/  F2FP.F16.F32.PACK_AB R116, R135, R134 ;  /* 0x000000868774723e */ /* 0x000fe400000000ff */
[----:B------:R-:W-:-:S02]  /*2dc0*/  F2FP.F16.F32.PACK_AB R117, R155, R154 ;  /* 0x0000009a9b75723e */ /* 0x000fc400000000ff */
[----:B------:R-:W-:Y:S01]  /*2dd0*/  F2FP.F16.F32.PACK_AB R118, R157, R156 ;  /* 0x0000009c9d76723e */ /* 0x000fe200000000ff */
[----:B------:R-:W-:Y:S01]  /*2de0*/  FADD R7, -R8, R7 ;  /* 0x0000000708077221 */ /* 0x000fe20000000100 */
[----:B------:R-:W-:-:S04]  /*2df0*/  FADD R6, -R25, R6 ;  /* 0x0000000619067221 */ /* 0x000fc80000000100 */
[----:B------:R-:W-:-:S06]  /*2e00*/  FMUL R6, R6, 1.4426950216293334961 ;  /* 0x3fb8aa3b06067820 */ /* 0x000fcc0000400000 */
[----:B------:R-:W1:Y:S02]  /*2e10*/  MUFU.EX2 R6, R6 ;  /* 0x0000000600067308 */ /* 0x000e640000000800 */
[C---:B-1----:R-:W-:Y:S01]  /*2e20*/  FMUL R86, R6.reuse, R86 ;  /* 0x0000005606567220 */ /* 0x042fe20000400000 */
[C---:B------:R-:W-:Y:S01]  /*2e30*/  FMUL R87, R6.reuse, R87 ;  /* 0x0000005706577220 */ /* 0x040fe20000400000 */
[----:B------:R-:W-:Y:S01]  /*2e40*/  UIADD3 UR4, UR4, 0x10, URZ ;  /* 0x0000001004047890 */ /* 0x000fe2000fffe03f */
[C---:B------:R-:W-:Y:S01]  /*2e50*/  FMUL R90, R6.reuse, R90 ;  /* 0x0000005a065a7220 */ /* 0x040fe20000400000 */
[C---:B------:R-:W-:Y:S01]  /*2e60*/  FMUL R91, R6.reuse, R91 ;  /* 0x0000005b065b7220 */ /* 0x040fe20000400000 */
[C---:B------:R-:W-:Y:S01]  /*2e70*/  FMUL R74, R6.reuse, R74 ;  /* 0x0000004a064a7220 */ /* 0x040fe20000400000 */
[C---:B------:R-:W-:Y:S01]  /*2e80*/  FMUL R75, R6.reuse, R75 ;  /* 0x0000004b064b7220 */ /* 0x040fe20000400000 */
[C---:B------:R-:W-:Y:S01]  /*2e90*/  FMUL R98, R6.reuse, R98 ;  /* 0x0000006206627220 */ /* 0x040fe20000400000 */
[C---:B------:R-:W-:Y:S01]  /*2ea0*/  FMUL R99, R6.reuse, R99 ;  /* 0x0000006306637220 */ /* 0x040fe20000400000 */
[----:B0-----:R-:W-:Y:S01]  /*2eb0*/  FFMA R22, R6, R22, R123 ;  /* 0x0000001606167223 */ /* 0x001fe2000000007b */
[----:B------:R-:W-:Y:S01]  /*2ec0*/  MOV R6, R25 ;  /* 0x0000001900067202 */ /* 0x000fe20000000f00 */
[----:B--2---:R-:W-:Y:S04]  /*2ed0*/  STS.U16 [R161+UR6+0x4000], R126 ;  /* 0x0040007ea1007988 */ /* 0x004fe80008000406 */
[----:B---3--:R-:W-:Y:S04]  /*2ee0*/  STS.U16 [R161+UR6+0x4200], R127 ;  /* 0x0042007fa1007988 */ /* 0x008fe80008000406 */
[----:B-----5:R-:W-:Y:S04]  /*2ef0*/  STS.U16 [R161+UR6+0x4400], R128 ;  /* 0x00440080a1007988 */ /* 0x020fe80008000406 */
[----:B------:R-:W-:Y:S04]  /*2f00*/  STS.U16 [R161+UR6+0x4600], R129 ;  /* 0x00460081a1007988 */ /* 0x000fe80008000406 */
[----:B------:R-:W-:Y:S04]  /*2f10*/  STS.U16 [R161+UR6+0x4800], R130 ;  /* 0x00480082a1007988 */ /* 0x000fe80008000406 */
[----:B----4-:R0:W-:Y:S04]  /*2f20*/  STS.U16 [R161+UR6+0x4c00], R119 ;  /* 0x004c0077a1007988 */ /* 0x0101e80008000406 */
[----:B------:R-:W-:Y:S01]  /*2f30*/  STS.U16 [R161+UR6+0x4a00], R131 ;  /* 0x004a0083a1007988 */ /* 0x000fe20008000406 */
[----:B0-----:R-:W-:-:S03]  /*2f40*/  F2FP.F16.F32.PACK_AB R119, R159, R158 ;  /* 0x0000009e9f77723e */ /* 0x001fc600000000ff */
[----:B------:R0:W-:Y:S04]  /*2f50*/  STS.U16 [R161+UR6+0x4e00], R120 ;  /* 0x004e0078a1007988 */ /* 0x0001e80008000406 */
        /* <DEDUP_REMOVED lines=8> */
[----:B------:R-:W-:Y:S01]  /*2fe0*/  STSM.16.M88.4 [R160+0x6000], R116 ;  /* 0x00600074a0007844 */ /* 0x000fe20000000200 */
[----:B------:R-:W-:Y:S01]  /*2ff0*/  BAR.SYNC.DEFER_BLOCKING 0x0 ;  /* 0x0000000000007b1d */ /* 0x000fe20000010000 */
[----:B------:R-:W-:Y:S01]  /*3000*/  LOP3.LUT R126, R105, 0x10, R0, 0x78, !PT ;  /* 0x00000010697e7812 */ /* 0x000fe200078e7800 */
[----:B0-----:R-:W-:Y:S01]  /*3010*/  FMUL R120, R7, 1.4426950216293334961 ;  /* 0x3fb8aa3b07787820 */ /* 0x001fe20000400000 */
[----:B------:R-:W-:-:S04]  /*3020*/  FADD R7, -R23, R10 ;  /* 0x0000000a17077221 */ /* 0x000fc80000000100 */
[----:B------:R-:W-:Y:S01]  /*3030*/  FMUL R10, R7, 1.4426950216293334961 ;  /* 0x3fb8aa3b070a7820 */ /* 0x000fe20000400000 */
[----:B------:R-:W-:-:S04]  /*3040*/  FADD R7, -R24, R11 ;  /* 0x0000000b18077221 */ /* 0x000fc80000000100 */
[----:B------:R-:W-:Y:S01]  /*3050*/  FMUL R7, R7, 1.4426950216293334961 ;  /* 0x3fb8aa3b07077820 */ /* 0x000fe20000400000 */
[----:B------:R-:W-:Y:S04]  /*3060*/  LDSM.16.M88.4 R108, [R126+UR6+0x6000] ;  /* 0x006000067e6c783b */ /* 0x000fe80008000200 */
[----:B------:R-:W0:Y:S04]  /*3070*/  LDSM.16.M88.4 R104, [R16+0x4000] ;  /* 0x004000001068783b */ /* 0x000e280000000200 */
[----:B------:R-:W1:Y:S01]  /*3080*/  LDSM.16.M88.4 R116, [R126+UR6+0x6200] ;  /* 0x006200067e74783b */ /* 0x000e620008000200 */
[----:B------:R-:W2:Y:S03]  /*3090*/  MUFU.EX2 R120, R120 ;  /* 0x0000007800787308 */ /* 0x000ea60000000800 */
[----:B------:R-:W3:Y:S05]  /*30a0*/  LDSM.16.M88.4 R112, [R16+0x5000] ;  /* 0x005000001070783b */ /* 0x000eea0000000200 */
[----:B------:R4:W5:Y:S08]  /*30b0*/  MUFU.EX2 R11, R10 ;  /* 0x0000000a000b7308 */ /* 0x0009700000000800 */
[----:B------:R-:W0:Y:S01]  /*30c0*/  MUFU.EX2 R7, R7 ;  /* 0x0000000700077308 */ /* 0x000e220000000800 */
[C---:B--2---:R-:W-:Y:S01]  /*30d0*/  FMUL R100, R120.reuse, R100 ;  /* 0x0000006478647220 */ /* 0x044fe20000400000 */
[----:B------:R-:W-:Y:S01]  /*30e0*/  FMUL R101, R120, R101 ;  /* 0x0000006578657220 */ /* 0x000fe20000400000 */
[----:B----4-:R-:W2:Y:S01]  /*30f0*/  LDC R10, c[0x0][0x264] ;  /* 0x00009900ff0a7b82 */ /* 0x010ea20000000800 */
[C---:B-----5:R-:W-:Y:S01]  /*3100*/  FMUL R102, R11.reuse, R102 ;  /* 0x000000660b667220 */ /* 0x060fe20000400000 */
[----:B------:R-:W-:Y:S01]  /*3110*/  FMUL R103, R11, R103 ;  /* 0x000000670b677220 */ /* 0x000fe20000400000 */
[C---:B0-----:R-:W-:Y:S01]  /*3120*/  FMUL R84, R7.reuse, R84 ;  /* 0x0000005407547220 */ /* 0x041fe20000400000 */
[----:B------:R-:W-:-:S05]  /*3130*/  FMUL R85, R7, R85 ;  /* 0x0000005507557220 */ /* 0x000fca0000400000 */
[-C--:B------:R-:W-:Y:S06]  /*3140*/  HMMA.16816.F32 R100, R108, R104.reuse, R100 ;  /* 0x000000686c64723c */ /* 0x080fec0000001864 */
[----:B-1----:R-:W-:Y:S01]  /*3150*/  HMMA.16816.F32 R84, R116, R104, R84 ;  /* 0x000000687454723c */ /* 0x002fe20000001854 */
[----:B------:R-:W0:Y:S08]  /*3160*/  LDC R104, c[0x0][0x280] ;  /* 0x0000a000ff687b82 */ /* 0x000e300000000800 */
[----:B------:R-:W1:Y:S01]  /*3170*/  LDC R105, c[0x0][0x254] ;  /* 0x00009500ff697b82 */ /* 0x000e620000000800 */
[C---:B------:R-:W-:Y:S01]  /*3180*/  FMUL R92, R120.reuse, R92 ;  /* 0x0000005c785c7220 */ /* 0x040fe20000400000 */
[C---:B------:R-:W-:Y:S01]  /*3190*/  FMUL R93, R120.reuse, R93 ;  /* 0x0000005d785d7220 */ /* 0x040fe20000400000 */
[C---:B------:R-:W-:Y:S01]  /*31a0*/  FMUL R76, R120.reuse, R76 ;  /* 0x0000004c784c7220 */ /* 0x040fe20000400000 */
[C---:B------:R-:W-:Y:S01]  /*31b0*/  FMUL R77, R120.reuse, R77 ;  /* 0x0000004d784d7220 */ /* 0x040fe20000400000 */
[C---:B------:R-:W-:Y:S01]  /*31c0*/  FMUL R80, R120.reuse, R80 ;  /* 0x0000005078507220 */ /* 0x040fe20000400000 */
[----:B------:R-:W-:Y:S01]  /*31d0*/  FMUL R81, R120, R81 ;  /* 0x0000005178517220 */ /* 0x000fe20000400000 */
[C---:B------:R-:W-:Y:S01]  /*31e0*/  FMUL R94, R11.reuse, R94 ;  /* 0x0000005e0b5e7220 */ /* 0x040fe20000400000 */
[C---:B------:R-:W-:Y:S01]  /*31f0*/  FMUL R95, R11.reuse, R95 ;  /* 0x0000005f0b5f7220 */ /* 0x040fe20000400000 */
[C---:B------:R-:W-:Y:S01]  /*3200*/  FMUL R78, R11.reuse, R78 ;  /* 0x0000004e0b4e7220 */ /* 0x040fe20000400000 */
[C---:B------:R-:W-:Y:S01]  /*3210*/  FMUL R79, R11.reuse, R79 ;  /* 0x0000004f0b4f7220 */ /* 0x040fe20000400000 */
[C---:B------:R-:W-:Y:S01]  /*3220*/  FMUL R82, R11.reuse, R82 ;  /* 0x000000520b527220 */ /* 0x040fe20000400000 */
[----:B0-----:R-:W-:Y:S01]  /*3230*/  ISETP.LE.AND P4, PT, R104, UR4, PT ;  /* 0x0000000468007c0c */ /* 0x001fe2000bf83270 */
[----:B------:R-:W-:Y:S01]  /*3240*/  FMUL R83, R11, R83 ;  /* 0x000000530b537220 */ /* 0x000fe20000400000 */
[C---:B------:R-:W-:Y:S01]  /*3250*/  FMUL R88, R7.reuse, R88 ;  /* 0x0000005807587220 */ /* 0x040fe20000400000 */
[C---:B------:R-:W-:Y:S01]  /*3260*/  FMUL R89, R7.reuse, R89 ;  /* 0x0000005907597220 */ /* 0x040fe20000400000 */
[C---:B------:R-:W-:Y:S01]  /*3270*/  FMUL R72, R7.reuse, R72 ;  /* 0x0000004807487220 */ /* 0x040fe20000400000 */
[C---:B------:R-:W-:Y:S01]  /*3280*/  FMUL R73, R7.reuse, R73 ;  /* 0x0000004907497220 */ /* 0x040fe20000400000 */
[C---:B------:R-:W-:Y:S01]  /*3290*/  FMUL R96, R7.reuse, R96 ;  /* 0x0000006007607220 */ /* 0x040fe20000400000 */
[----:B------:R-:W-:Y:S01]  /*32a0*/  FMUL R97, R7, R97 ;  /* 0x0000006107617220 */ /* 0x000fe20000400000 */
[----:B------:R-:W-:Y:S01]  /*32b0*/  HMMA.16816.F32 R92, R108, R106, R92 ;  /* 0x0000006a6c5c723c */ /* 0x000fe2000000185c */
[----:B------:R-:W-:Y:S01]  /*32c0*/  FFMA R13, R11, R13, R122 ;  /* 0x0000000d0b0d7223 */ /* 0x000fe2000000007a */
[----:B------:R-:W-:Y:S01]  /*32d0*/  FFMA R9, R7, R9, R124 ;  /* 0x0000000907097223 */ /* 0x000fe2000000007c */
[----:B--2---:R-:W-:-:S03]  /*32e0*/  IMAD R21, R10, 0x10, R21 ;  /* 0x000000100a157824 */ /* 0x004fc600078e0215 */
[----:B---3--:R-:W-:Y:S01]  /*32f0*/  HMMA.16816.F32 R76, R108, R112, R76 ;  /* 0x000000706c4c723c */ /* 0x008fe2000000184c */
[----:B------:R-:W-:Y:S01]  /*3300*/  FFMA R12, R120, R12, R121 ;  /* 0x0000000c780c7223 */ /* 0x000fe20000000079 */
[----:B-1----:R-:W-:Y:S01]  /*3310*/  LEA R18, R105, R18, 0x4 ;  /* 0x0000001269127211 */ /* 0x002fe200078e20ff */
[----:B------:R-:W-:-:S03]  /*3320*/  IMAD.MOV.U32 R7, RZ, RZ, R8 ;  /* 0x000000ffff077224 */ /* 0x000fc600078e0008 */
[----:B------:R-:W-:Y:S01]  /*3330*/  HMMA.16816.F32 R80, R108, R114, R80 ;  /* 0x000000726c50723c */ /* 0x000fe20000001850 */
[----:B------:R-:W-:Y:S02]  /*3340*/  IMAD.MOV.U32 R10, RZ, RZ, R23 ;  /* 0x000000ffff0a7224 */ /* 0x000fe400078e0017 */
[----:B------:R-:W-:-:S03]  /*3350*/  IMAD.MOV.U32 R11, RZ, RZ, R24 ;  /* 0x000000ffff0b7224 */ /* 0x000fc600078e0018 */
[C---:B------:R-:W-:Y:S06]  /*3360*/  HMMA.16816.F32 R88, R116.reuse, R106, R88 ;  /* 0x0000006a7458723c */ /* 0x040fec0000001858 */
[C---:B------:R-:W-:Y:S06]  /*3370*/  HMMA.16816.F32 R72, R116.reuse, R112, R72 ;  /* 0x000000707448723c */ /* 0x040fec0000001848 */
[----:B------:R-:W-:Y:S01]  /*3380*/  HMMA.16816.F32 R96, R116, R114, R96 ;  /* 0x000000727460723c */ /* 0x000fe20000001860 */
[----:B------:R-:W-:-:S08]  /*3390*/  NOP ;  /* 0x0000000000007918 */ /* 0x000fd00000000000 */
[----:B------:R-:W-:-:S15]  /*33a0*/  @!P4 BRA `(.L_x_1) ;  /* 0xffffffe40098c947 */ /* 0x000fde000383ffff */
.L_x_0:
[----:B------:R-:W-:Y:S01]  /*33b0*/  IMAD.MOV.U32 R38, RZ, RZ, R12 ;  /* 0x000000ffff267224 */ /* 0x000fe200078e000c */
[C---:B------:R-:W-:Y:S01]  /*33c0*/  FSETP.GT.AND P1, PT, |R22|.reuse, 8.50705917302346158658e+37, PT ;  /* 0x7e8000001600780b */ /* 0x040fe20003f24200 */
[----:B------:R-:W-:Y:S01]  /*33d0*/  IMAD.MOV.U32 R39, RZ, RZ, R13 ;  /* 0x000000ffff277224 */ /* 0x000fe200078e000d */
[----:B------:R-:W-:Y:S01]  /*33e0*/  FSETP.GEU.AND P6, PT, R22, 1.175494350822287508e-38, PT ;  /* 0x008000001600780b */ /* 0x000fe20003fce000 */
[----:B------:R-:W-:Y:S02]  /*33f0*/  IMAD.MOV.U32 R20, RZ, RZ, R9 ;  /* 0x000000ffff147224 */ /* 0x000fe400078e0009 */
[C---:B------:R-:W-:Y:S01]  /*3400*/  FMUL R3, R38.reuse, 8388608 ;  /* 0x4b00000026037820 */ /* 0x040fe20000400000 */
[----:B------:R-:W-:Y:S01]  /*3410*/  FSETP.GEU.AND P2, PT, R38, 1.175494350822287508e-38, PT ;  /* 0x008000002600780b */ /* 0x000fe20003f4e000 */
[C---:B------:R-:W-:Y:S01]  /*3420*/  FMUL R6, R39.reuse, 8388608 ;  /* 0x4b00000027067820 */ /* 0x040fe20000400000 */
[----:B------:R-:W-:Y:S01]  /*3430*/  FSETP.GEU.AND P4, PT, R39, 1.175494350822287508e-38, PT ;  /* 0x008000002700780b */ /* 0x000fe20003f8e000 */
[C---:B------:R-:W-:Y:S01]  /*3440*/  FMUL R7, R20.reuse, 8388608 ;  /* 0x4b00000014077820 */ /* 0x040fe20000400000 */
[----:B------:R-:W-:Y:S01]  /*3450*/  FSETP.GEU.AND P5, PT, R20, 1.175494350822287508e-38, PT ;  /* 0x008000001400780b */ /* 0x000fe20003fae000 */
[C---:B------:R-:W-:Y:S01]  /*3460*/  FMUL R9, R22.reuse, 8388608 ;  /* 0x4b00000016097820 */ /* 0x040fe20000400000 */
[----:B------:R-:W-:Y:S01]  /*3470*/  FSEL R54, R3, R38, !P2 ;  /* 0x0000002603367208 */ /* 0x000fe20005000000 */
[----:B------:R-:W-:Y:S01]  /*3480*/  BAR.SYNC.DEFER_BLOCKING 0x0 ;  /* 0x0000000000007b1d */ /* 0x000fe20000010000 */
[----:B------:R-:W-:Y:S01]  /*3490*/  FSETP.GEU.AND P0, PT, |R22|, 1.175494350822287508e-38, PT ;  /* 0x008000001600780b */ /* 0x000fe20003f0e200 */
[----:B------:R-:W-:Y:S01]  /*34a0*/  @P1 FMUL R99, R99, 0.25 ;  /* 0x3e80000063631820 */ /* 0x000fe20000400000 */
[----:B------:R-:W-:Y:S01]  /*34b0*/  FSEL R56, R6, R39, !P4 ;  /* 0x0000002706387208 */ /* 0x000fe20006000000 */
[----:B------:R-:W-:Y:S01]  /*34c0*/  @P1 FMUL R98, R98, 0.25 ;  /* 0x3e80000062621820 */ /* 0x000fe20000400000 */
[----:B------:R-:W-:Y:S01]  /*34d0*/  FSEL R58, R7, R20, !P5 ;  /* 0x00000014073a7208 */ /* 0x000fe20006800000 */
[----:B------:R-:W-:Y:S01]  /*34e0*/  @P1 FMUL R75, R75, 0.25 ;  /* 0x3e8000004b4b1820 */ /* 0x000fe20000400000 */
[----:B------:R-:W-:Y:S01]  /*34f0*/  IADD3 R7, R54, -0x3f3504f3, RZ ;  /* 0xc0cafb0d36077810 */ /* 0x000fe20007ffe0ff */
[----:B------:R-:W-:Y:S01]  /*3500*/  @P1 FMUL R74, R74, 0.25 ;  /* 0x3e8000004a4a1820 */ /* 0x000fe20000400000 */
[----:B------:R-:W-:Y:S01]  /*3510*/  FSEL R3, R9, R22, !P6 ;  /* 0x0000001609037208 */ /* 0x000fe20007000000 */
[----:B------:R-:W-:Y:S01]  /*3520*/  VIADD R9, R56, 0xc0cafb0d ;  /* 0xc0cafb0d38097836 */ /* 0x000fe20000000000 */
[----:B------:R-:W-:Y:S01]  /*3530*/  LOP3.LUT R7, R7, 0xff800000, RZ, 0xc0, !PT ;  /* 0xff80000007077812 */ /* 0x000fe200078ec0ff */
[----:B------:R-:W-:Y:S01]  /*3540*/  @P1 FMUL R22, R22, 0.25 ;  /* 0x3e80000016161820 */ /* 0x000fe20000400000 */
[----:B------:R-:W-:Y:S01]  /*3550*/  FSEL R6, RZ, -23, P2 ;  /* 0xc1b80000ff067808 */ /* 0x000fe20001000000 */
[----:B------:R-:W-:Y:S01]  /*3560*/  VIADD R13, R58, 0xc0cafb0d ;  /* 0xc0cafb0d3a0d7836 */ /* 0x000fe20000000000 */
[----:B------:R-:W-:Y:S01]  /*3570*/  LOP3.LUT R11, R9, 0xff800000, RZ, 0xc0, !PT ;  /* 0xff800000090b7812 */ /* 0x000fe200078ec0ff */
[----:B------:R-:W-:Y:S01]  /*3580*/  @!P0 FMUL R22, R22, 16777216 ;  /* 0x4b80000016168820 */ /* 0x000fe20000400000 */
[----:B------:R-:W-:Y:S01]  /*3590*/  I2FP.F32.S32 R9, R7 ;  /* 0x0000000700097245 */ /* 0x000fe20000201400 */
[----:B------:R-:W-:Y:S01]  /*35a0*/  VIADD R16, R3, 0xc0cafb0d ;  /* 0xc0cafb0d03107836 */ /* 0x000fe20000000000 */
[C---:B------:R-:W-:Y:S01]  /*35b0*/  FSETP.GT.AND P2, PT, |R20|.reuse, 8.50705917302346158658e+37, PT ;  /* 0x7e8000001400780b */ /* 0x040fe20003f44200 */
[----:B------:R-:W-:Y:S01]  /*35c0*/  @P1 FMUL R91, R91, 0.25 ;  /* 0x3e8000005b5b1820 */ /* 0x000fe20000400000 */
[----:B------:R-:W-:Y:S01]  /*35d0*/  FSEL R10, RZ, -23, P4 ;  /* 0xc1b80000ff0a7808 */ /* 0x000fe20002000000 */
[----:B------:R-:W-:Y:S01]  /*35e0*/  FFMA.FTZ R6, R9, 1.1920928955078125e-07, R6 ;  /* 0x3400000009067823 */ /* 0x000fe20000010006 */
[----:B------:R-:W-:Y:S01]  /*35f0*/  FSETP.GEU.AND P4, PT, |R20|, 1.175494350822287508e-38, PT ;  /* 0x008000001400780b */ /* 0x000fe20003f8e200 */
[----:B------:R-:W0:Y:S01]  /*3600*/  MUFU.RCP R9, R22 ;  /* 0x0000001600097308 */ /* 0x000e220000001000 */
[----:B------:R-:W-:Y:S01]  /*3610*/  IADD3 R14, R15, UR6, R14 ;  /* 0x000000060f0e7c10 */ /* 0x000fe2000fffe00e */
[----:B------:R-:W-:Y:S01]  /*3620*/  @P1 FMUL R90, R90, 0.25 ;  /* 0x3e8000005a5a1820 */ /* 0x000fe20000400000 */
[----:B------:R-:W-:Y:S01]  /*3630*/  LOP3.LUT R15, R13, 0xff800000, RZ, 0xc0, !PT ;  /* 0xff8000000d0f7812 */ /* 0x000fe200078ec0ff */
[----:B------:R-:W-:Y:S01]  /*3640*/  @P1 FMUL R87, R87, 0.25 ;  /* 0x3e80000057571820 */ /* 0x000fe20000400000 */
[----:B------:R-:W-:Y:S01]  /*3650*/  LOP3.LUT R18, R16, 0xff800000, RZ, 0xc0, !PT ;  /* 0xff80000010127812 */ /* 0x000fe200078ec0ff */
[----:B------:R-:W-:Y:S01]  /*3660*/  @P1 FMUL R86, R86, 0.25 ;  /* 0x3e80000056561820 */ /* 0x000fe20000400000 */
[----:B------:R-:W-:Y:S01]  /*3670*/  FSEL R12, RZ, -23, P5 ;  /* 0xc1b80000ff0c7808 */ /* 0x000fe20002800000 */
[----:B------:R-:W-:Y:S01]  /*3680*/  @P2 FMUL R20, R20, 0.25 ;  /* 0x3e80000014142820 */ /* 0x000fe20000400000 */
[----:B------:R-:W-:Y:S01]  /*3690*/  FSEL R16, RZ, -23, P6 ;  /* 0xc1b80000ff107808 */ /* 0x000fe20003000000 */
[----:B------:R-:W-:Y:S01]  /*36a0*/  @!P0 FMUL R99, R99, 16777216 ;  /* 0x4b80000063638820 */ /* 0x000fe20000400000 */
[----:B------:R-:W-:Y:S01]  /*36b0*/  I2FP.F32.S32 R17, R15 ;  /* 0x0000000f00117245 */ /* 0x000fe20000201400 */
[----:B------:R-:W-:Y:S01]  /*36c0*/  @!P0 FMUL R98, R98, 16777216 ;  /* 0x4b80000062628820 */ /* 0x000fe20000400000 */
[----:B------:R-:W-:Y:S01]  /*36d0*/  I2FP.F32.S32 R19, R18 ;  /* 0x0000001200137245 */ /* 0x000fe20000201400 */
[----:B------:R-:W-:Y:S01]  /*36e0*/  @!P0 FMUL R75, R75, 16777216 ;  /* 0x4b8000004b4b8820 */ /* 0x000fe20000400000 */
[----:B------:R-:W-:Y:S01]  /*36f0*/  @!P0 FMUL R74, R74, 16777216 ;  /* 0x4b8000004a4a8820 */ /* 0x000fe20000400000 */
[----:B------:R-:W-:Y:S01]  /*3700*/  @!P0 FMUL R91, R91, 16777216 ;  /* 0x4b8000005b5b8820 */ /* 0x000fe20000400000 */
[----:B------:R-:W-:Y:S01]  /*3710*/  @!P0 FMUL R90, R90, 16777216 ;  /* 0x4b8000005a5a8820 */ /* 0x000fe20000400000 */
[----:B------:R-:W-:Y:S01]  /*3720*/  @!P0 FMUL R87, R87, 16777216 ;  /* 0x4b80000057578820 */ /* 0x000fe20000400000 */
[----:B------:R-:W-:Y:S01]  /*3730*/  @!P0 FMUL R86, R86, 16777216 ;  /* 0x4b80000056568820 */ /* 0x000fe20000400000 */
[----:B------:R-:W-:Y:S01]  /*3740*/  @!P4 FMUL R20, R20, 16777216 ;  /* 0x4b8000001414c820 */ /* 0x000fe20000400000 */
[----:B------:R-:W-:Y:S01]  /*3750*/  FSETP.GT.AND P0, PT, |R39|, 8.50705917302346158658e+37, PT ;  /* 0x7e8000002700780b */ /* 0x000fe20003f04200 */
[----:B------:R-:W-:Y:S01]  /*3760*/  FFMA.FTZ R17, R17, 1.1920928955078125e-07, R12 ;  /* 0x3400000011117823 */ /* 0x000fe2000001000c */
[----:B------:R-:W-:Y:S01]  /*3770*/  FFMA.FTZ R16, R19, 1.1920928955078125e-07, R16 ;  /* 0x3400000013107823 */ /* 0x000fe20000010010 */
[C---:B0-----:R-:W-:Y:S01]  /*3780*/  FMUL R12, R9.reuse, R99 ;  /* 0x00000063090c7220 */ /* 0x041fe20000400000 */
[C---:B------:R-:W-:Y:S01]  /*3790*/  FMUL R19, R9.reuse, R98 ;  /* 0x0000006209137220 */ /* 0x040fe20000400000 */
[C---:B------:R-:W-:Y:S01]  /*37a0*/  FMUL R21, R9.reuse, R75 ;  /* 0x0000004b09157220 */ /* 0x040fe20000400000 */
[C---:B------:R-:W-:Y:S01]  /*37b0*/  FMUL R22, R9.reuse, R74 ;  /* 0x0000004a09167220 */ /* 0x040fe20000400000 */
[C---:B------:R-:W-:Y:S01]  /*37c0*/  FMUL R26, R9.reuse, R91 ;  /* 0x0000005b091a7220 */ /* 0x040fe20000400000 */
[C---:B------:R-:W-:Y:S01]  /*37d0*/  FMUL R28, R9.reuse, R90 ;  /* 0x0000005a091c7220 */ /* 0x040fe20000400000 */
[C---:B------:R-:W-:Y:S01]  /*37e0*/  FMUL R33, R9.reuse, R87 ;  /* 0x0000005709217220 */ /* 0x040fe20000400000 */
[----:B------:R-:W-:Y:S01]  /*37f0*/  FMUL R35, R9, R86 ;  /* 0x0000005609237220 */ /* 0x000fe20000400000 */
[----:B------:R-:W-:Y:S01]  /*3800*/  FSETP.GEU.AND P5, PT, |R39|, 1.175494350822287508e-38, PT ;  /* 0x008000002700780b */ /* 0x000fe20003fae200 */
[----:B------:R-:W0:Y:S01]  /*3810*/  MUFU.RCP R9, R20 ;  /* 0x0000001400097308 */ /* 0x000e220000001000 */
[----:B------:R-:W-:Y:S01]  /*3820*/  @P2 FMUL R97, R97, 0.25 ;  /* 0x3e80000061612820 */ /* 0x000fe20000400000 */
        /* <DEDUP_REMOVED lines=18> */
[C---:B------:R-:W-:Y:S01]  /*3950*/  FSETP.GT.AND P1, PT, |R38|.reuse, 8.50705917302346158658e+37, PT ;  /* 0x7e8000002600780b */ /* 0x040fe20003f24200 */
        /* <DEDUP_REMOVED lines=37> */
[----:B------:R-:W-:Y:S01]  /*3bb0*/  @P1 FMUL R80, R80, 0.25 ;  /* 0x3e80000050501820 */ /* 0x000fe20000400000 */
        /* <DEDUP_REMOVED lines=16> */
[----:B------:R-:W-:Y:S01]  /*3cc0*/  IADD3 R7, R54, -R7, RZ ;  /* 0x8000000736077210 */ /* 0x000fe20007ffe0ff */
        /* <DEDUP_REMOVED lines=8> */
[----:B------:R-:W-:Y:S01]  /*3d50*/  F2FP.F16.F32.PACK_AB R53, R39, R40 ;  /* 0x000000282735723e */ /* 0x000fe200000000ff */
[----:B------:R-:W-:Y:S01]  /*3d60*/  FADD R7, R7, -1 ;  /* 0xbf80000007077421 */ /* 0x000fe20000000000 */
[----:B------:R-:W-:Y:S01]  /*3d70*/  SHF.R.U32.HI R39, RZ, 0x5, R0 ;  /* 0x00000005ff277819 */ /* 0x000fe20000011600 */
[----:B------:R-:W0:Y:S01]  /*3d80*/  LDC R78, c[0x0][0x278] ;  /* 0x00009e00ff4e7b82 */ /* 0x000e220000000800 */
[----:B------:R-:W-:Y:S01]  /*3d90*/  F2FP.F16.F32.PACK_AB R52, R47, R48 ;  /* 0x000000302f34723e */ /* 0x000fe200000000ff */
[----:B------:R-:W-:Y:S01]  /*3da0*/  IMAD.MOV.U32 R48, RZ, RZ, 0x3dc6b27f ;  /* 0x3dc6b27fff307424 */ /* 0x000fe200078e00ff */
[----:B------:R-:W-:Y:S01]  /*3db0*/  F2FP.F16.F32.PACK_AB R46, R46, R9 ;  /* 0x000000092e2e723e */ /* 0x000fe200000000ff */
[----:B------:R-:W-:Y:S01]  /*3dc0*/  IMAD.IADD R11, R56, 0x1, -R11 ;  /* 0x00000001380b7824 */ /* 0x000fe200078e0a0b */
[----:B------:R-:W-:Y:S01]  /*3dd0*/  SGXT.U32 R9, R39, 0x3 ;  /* 0x000000032709781a */ /* 0x000fe20000000000 */
[----:B------:R-:W-:Y:S01]  /*3de0*/  IMAD.IADD R18, R3, 0x1, -R18 ;  /* 0x0000000103127824 */ /* 0x000fe200078e0a12 */
[----:B------:R-:W-:Y:S01]  /*3df0*/  F2FP.F16.F32.PACK_AB R39, R10, R29 ;  /* 0x0000001d0a27723e */ /* 0x000fe200000000ff */
[----:B------:R-:W-:Y:S01]  /*3e00*/  FFMA.FTZ R10, R7, R48, -0.16845393180847167969 ;  /* 0xbe2c7f30070a7423 */ /* 0x000fe20000010030 */
[----:B------:R-:W-:Y:S01]  /*3e10*/  IADD3 R15, R58, -R15, RZ ;  /* 0x8000000f3a0f7210 */ /* 0x000fe20007ffe0ff */
[----:B------:R-:W-:Y:S01]  /*3e20*/  FADD R11, R11, -1 ;  /* 0xbf8000000b0b7421 */ /* 0x000fe20000000000 */
[----:B------:R-:W-:Y:S01]  /*3e30*/  F2FP.F16.F32.PACK_AB R47, R38, R45 ;  /* 0x0000002d262f723e */ /* 0x000fe200000000ff */
[----:B------:R-:W-:Y:S01]  /*3e40*/  FFMA.FTZ R10, R7, R10, 0.1716887056827545166 ;  /* 0x3e2fcf2a070a7423 */ /* 0x000fe2000001000a */
[----:B------:R-:W-:Y:S01]  /*3e50*/  F2FP.F16.F32.PACK_AB R38, R31, R32 ;  /* 0x000000201f26723e */ /* 0x000fe200000000ff */
[----:B------:R-:W-:Y:S01]  /*3e60*/  FADD R15, R15, -1 ;  /* 0xbf8000000f0f7421 */ /* 0x000fe20000000000 */
[----:B------:R-:W-:Y:S01]  /*3e70*/  F2FP.F16.F32.PACK_AB R44, R44, R51 ;  /* 0x000000332c2c723e */ /* 0x000fe200000000ff */
[C---:B------:R-:W-:Y:S01]  /*3e80*/  FFMA.FTZ R10, R7.reuse, R10, -0.17900948226451873779 ;  /* 0xbe374e43070a7423 */ /* 0x040fe2000001000a */
[----:B------:R-:W-:Y:S01]  /*3e90*/  F2FP.F16.F32.PACK_AB R51, R20, R27 ;  /* 0x0000001b1433723e */ /* 0x000fe200000000ff */
[----:B------:R-:W-:Y:S01]  /*3ea0*/  FADD R18, R18, -1 ;  /* 0xbf80000012127421 */ /* 0x000fe20000000000 */
[----:B------:R-:W-:Y:S01]  /*3eb0*/  F2FP.F16.F32.PACK_AB R21, R12, R21 ;  /* 0x000000150c15723e */ /* 0x000fe200000000ff */
[----:B------:R-:W-:Y:S01]  /*3ec0*/  FFMA.FTZ R10, R7, R10, 0.20512372255325317383 ;  /* 0x3e520bf4070a7423 */ /* 0x000fe2000001000a */
[----:B------:R-:W-:Y:S01]  /*3ed0*/  F2FP.F16.F32.PACK_AB R50, R30, R37 ;  /* 0x000000251e32723e */ /* 0x000fe200000000ff */
[----:B------:R-:W-:Y:S01]  /*3ee0*/  FFMA.FTZ R12, R11, R48, -0.16845393180847167969 ;  /* 0xbe2c7f300b0c7423 */ /* 0x000fe20000010030 */
[----:B------:R-:W-:Y:S01]  /*3ef0*/  STS.64 [R5+UR6], R52 ;  /* 0x0000003405007988 */ /* 0x000fe20008000a06 */
[----:B------:R-:W-:Y:S01]  /*3f00*/  FFMA.FTZ R10, R7, R10, -0.24046532809734344482 ;  /* 0xbe763c8b070a7423 */ /* 0x000fe2000001000a */
[----:B0-----:R-:W-:-:S02]  /*3f10*/  IMAD R29, R9, R78, RZ ;  /* 0x0000004e091d7224 */ /* 0x001fc400078e02ff */
[----:B------:R-:W-:Y:S01]  /*3f20*/  FFMA.FTZ R12, R11, R12, 0.1716887056827545166 ;  /* 0x3e2fcf2a0b0c7423 */ /* 0x000fe2000001000c */
[----:B------:R-:W-:Y:S01]  /*3f30*/  STS.64 [R5+UR6+0x100], R46 ;  /* 0x0001002e05007988 */ /* 0x000fe20008000a06 */
[----:B------:R-:W-:Y:S01]  /*3f40*/  FFMA.FTZ R10, R7, R10, 0.28857114911079406738 ;  /* 0x3e93bf99070a7423 */ /* 0x000fe2000001000a */
[C---:B------:R-:W-:Y:S01]  /*3f50*/  IMAD R31, R78.reuse, 0x8, R29 ;  /* 0x000000084e1f7824 */ /* 0x040fe200078e021d */
[----:B------:R-:W-:Y:S01]  /*3f60*/  LOP3.LUT R9, R5, 0x40, RZ, 0x3c, !PT ;  /* 0x0000004005097812 */ /* 0x000fe200078e3cff */
[----:B------:R-:W-:Y:S01]  /*3f70*/  STS.64 [R5+UR6+0x80], R38 ;  /* 0x0000802605007988 */ /* 0x000fe20008000a06 */
[C---:B------:R-:W-:Y:S01]  /*3f80*/  FFMA.FTZ R10, R7.reuse, R10, -0.36067417263984680176 ;  /* 0xbeb8aa49070a7423 */ /* 0x040fe2000001000a */
[----:B------:R-:W-:Y:S01]  /*3f90*/  IMAD R32, R78, 0x8, R31 ;  /* 0x000000084e207824 */ /* 0x000fe200078e021f */
[----:B------:R-:W-:Y:S01]  /*3fa0*/  F2FP.F16.F32.PACK_AB R41, R34, R41 ;  /* 0x000000292229723e */ /* 0x000fe200000000ff */
[----:B------:R0:W-:Y:S01]  /*3fb0*/  STS.64 [R5+UR6+0x180], R50 ;  /* 0x0001803205007988 */ /* 0x0001e20008000a06 */
[----:B------:R-:W-:Y:S01]  /*3fc0*/  FFMA.FTZ R10, R7, R10, 0.48089820146560668945 ;  /* 0x3ef6384a070a7423 */ /* 0x000fe2000001000a */
[----:B------:R-:W-:Y:S01]  /*3fd0*/  FFMA.FTZ R12, R11, R12, -0.17900948226451873779 ;  /* 0xbe374e430b0c7423 */ /* 0x000fe2000001000c */
[----:B------:R-:W-:Y:S01]  /*3fe0*/  LEA R27, R78, R32, 0x3 ;  /* 0x000000204e1b7211 */ /* 0x000fe200078e18ff */
[----:B------:R-:W-:Y:S01]  /*3ff0*/  ULDC.64 UR4, c[0x0][0x270] ;  /* 0x00009c0000047ab9 */ /* 0x000fe20000000a00 */
[----:B------:R-:W-:Y:S01]  /*4000*/  FFMA.FTZ R10, R7, R10, -0.72134751081466674805 ;  /* 0xbf38aa3b070a7423 */ /* 0x000fe2000001000a */
[----:B------:R-:W-:Y:S01]  /*4010*/  F2FP.F16.F32.PACK_AB R45, R36, R43 ;  /* 0x0000002b242d723e */ /* 0x000fe200000000ff */
[----:B------:R-:W-:Y:S01]  /*4020*/  FFMA.FTZ R12, R11, R12, 0.20512372255325317383 ;  /* 0x3e520bf40b0c7423 */ /* 0x000fe2000001000c */
[----:B------:R-:W-:-:S02]  /*4030*/  IMAD R30, R78, 0x8, R27 ;  /* 0x000000084e1e7824 */ /* 0x000fc400078e021b */
[----:B------:R-:W-:Y:S01]  /*4040*/  FMUL R10, R7, R10 ;  /* 0x0000000a070a7220 */ /* 0x000fe20000400000 */
[----:B------:R-:W-:Y:S01]  /*4050*/  F2FP.F16.F32.PACK_AB R40, R42, R49 ;  /* 0x000000312a28723e */ /* 0x000fe200000000ff */
[----:B------:R-:W-:Y:S01]  /*4060*/  FFMA.FTZ R12, R11, R12, -0.24046532809734344482 ;  /* 0xbe763c8b0b0c7423 */ /* 0x000fe2000001000c */
[----:B0-----:R-:W-:Y:S01]  /*4070*/  FFMA.FTZ R5, R18, R48, -0.16845393180847167969 ;  /* 0xbe2c7f3012057423 */ /* 0x001fe20000010030 */
[C---:B------:R-:W-:Y:S01]  /*4080*/  FMUL R10, R7.reuse, R10 ;  /* 0x0000000a070a7220 */ /* 0x040fe20000400000 */
[----:B------:R-:W-:Y:S01]  /*4090*/  IMAD R34, R78, 0x8, R30 ;  /* 0x000000084e227824 */ /* 0x000fe200078e021e */
[----:B------:R-:W-:Y:S01]  /*40a0*/  F2FP.F16.F32.PACK_AB R42, R28, R35 ;  /* 0x000000231c2a723e */ /* 0x000fe200000000ff */
[----:B------:R-:W-:Y:S01]  /*40b0*/  FFMA.FTZ R5, R18, R5, 0.1716887056827545166 ;  /* 0x3e2fcf2a12057423 */ /* 0x000fe20000010005 */
[----:B------:R-:W-:Y:S01]  /*40c0*/  FFMA.FTZ R7, R7, 1.4426950216293334961, R10 ;  /* 0x3fb8aa3b07077823 */ /* 0x000fe2000001000a */
[----:B------:R-:W-:Y:S01]  /*40d0*/  FFMA.FTZ R10, R15, R48, -0.16845393180847167969 ;  /* 0xbe2c7f300f0a7423 */ /* 0x000fe20000010030 */
[----:B------:R-:W-:-:S02]  /*40e0*/  IMAD R36, R78, 0x8, R34 ;  /* 0x000000084e247824 */ /* 0x000fc400078e0222 */
[----:B------:R-:W-:Y:S01]  /*40f0*/  FFMA.FTZ R5, R18, R5, -0.17900948226451873779 ;  /* 0xbe374e4312057423 */ /* 0x000fe20000010005 */
[----:B------:R-:W-:Y:S01]  /*4100*/  F2FP.F16.F32.PACK_AB R20, R26, R33 ;  /* 0x000000211a14723e */ /* 0x000fe200000000ff */
[----:B------:R-:W-:Y:S01]  /*4110*/  FFMA.FTZ R10, R15, R10, 0.1716887056827545166 ;  /* 0x3e2fcf2a0f0a7423 */ /* 0x000fe2000001000a */
[----:B------:R-:W-:Y:S01]  /*4120*/  FFMA.FTZ R12, R11, R12, 0.28857114911079406738 ;  /* 0x3e93bf990b0c7423 */ /* 0x000fe2000001000c */
[----:B------:R-:W-:Y:S01]  /*4130*/  LEA R35, R78, R36, 0x3 ;  /* 0x000000244e237211 */ /* 0x000fe200078e18ff */
[----:B------:R-:W-:Y:S01]  /*4140*/  FFMA.FTZ R5, R18, R5, 0.20512372255325317383 ;  /* 0x3e520bf412057423 */ /* 0x000fe20000010005 */
[----:B------:R-:W-:Y:S01]  /*4150*/  FFMA.FTZ R10, R15, R10, -0.17900948226451873779 ;  /* 0xbe374e430f0a7423 */ /* 0x000fe2000001000a */
[----:B------:R-:W-:Y:S01]  /*4160*/  FFMA.FTZ R12, R11, R12, -0.36067417263984680176 ;  /* 0xbeb8aa490b0c7423 */ /* 0x000fe2000001000c */
[----:B------:R0:W-:Y:S01]  /*4170*/  STS.64 [R9+UR6+0x2100], R40 ;  /* 0x0021002809007988 */ /* 0x0001e20008000a06 */
[----:B------:R-:W-:Y:S02]  /*4180*/  IMAD R33, R78, 0x8, R35 ;  /* 0x000000084e217824 */ /* 0x000fe400078e0223 */
[----:B------:R-:W-:Y:S01]  /*4190*/  FFMA.FTZ R10, R15, R10, 0.20512372255325317383 ;  /* 0x3e520bf40f0a7423 */ /* 0x000fe2000001000a */
[----:B------:R-:W-:Y:S01]  /*41a0*/  FFMA.FTZ R5, R18, R5, -0.24046532809734344482 ;  /* 0xbe763c8b12057423 */ /* 0x000fe20000010005 */
[----:B------:R-:W-:Y:S01]  /*41b0*/  FFMA.FTZ R12, R11, R12, 0.48089820146560668945 ;  /* 0x3ef6384a0b0c7423 */ /* 0x000fe2000001000c */
[----:B------:R-:W-:-:S02]  /*41c0*/  IMAD R37, R78, 0x8, R33 ;  /* 0x000000084e257824 */ /* 0x000fc400078e0221 */
[----:B------:R-:W-:Y:S01]  /*41d0*/  FFMA.FTZ R10, R15, R10, -0.24046532809734344482 ;  /* 0xbe763c8b0f0a7423 */ /* 0x000fe2000001000a */
[----:B------:R-:W-:Y:S01]  /*41e0*/  FFMA.FTZ R5, R18, R5, 0.28857114911079406738 ;  /* 0x3e93bf9912057423 */ /* 0x000fe20000010005 */
[----:B------:R-:W-:Y:S01]  /*41f0*/  F2FP.F16.F32.PACK_AB R43, R19, R22 ;  /* 0x00000016132b723e */ /* 0x000fe200000000ff */
[----:B------:R-:W-:Y:S02]  /*4200*/  IMAD R39, R78, 0x8, R37 ;  /* 0x000000084e277824 */ /* 0x000fe400078e0225 */
[----:B------:R-:W-:Y:S01]  /*4210*/  FFMA.FTZ R10, R15, R10, 0.28857114911079406738 ;  /* 0x3e93bf990f0a7423 */ /* 0x000fe2000001000a */
[----:B------:R-:W-:Y:S01]  /*4220*/  FFMA.FTZ R5, R18, R5, -0.36067417263984680176 ;  /* 0xbeb8aa4912057423 */ /* 0x000fe20000010005 */
[----:B------:R-:W-:Y:S01]  /*4230*/  FFMA.FTZ R12, R11, R12, -0.72134751081466674805 ;  /* 0xbf38aa3b0b0c7423 */ /* 0x000fe2000001000c */
[----:B0-----:R-:W-:Y:S02]  /*4240*/  IMAD R41, R78, 0x8, R39 ;  /* 0x000000084e297824 */ /* 0x001fe400078e0227 */
[----:B------:R-:W-:Y:S01]  /*4250*/  FFMA.FTZ R10, R15, R10, -0.36067417263984680176 ;  /* 0xbeb8aa490f0a7423 */ /* 0x000fe2000001000a */
[C---:B------:R-:W-:Y:S01]  /*4260*/  FFMA.FTZ R5, R18.reuse, R5, 0.48089820146560668945 ;  /* 0x3ef6384a12057423 */ /* 0x040fe20000010005 */
[----:B------:R-:W-:Y:S01]  /*4270*/  FMUL R12, R11, R12 ;  /* 0x0000000c0b0c7220 */ /* 0x000fe20000400000 */
[----:B------:R0:W-:Y:S01]  /*4280*/  STS.64 [R9+UR6+0x2080], R42 ;  /* 0x0020802a09007988 */ /* 0x0001e20008000a06 */
[----:B------:R-:W-:Y:S01]  /*4290*/  FFMA.FTZ R10, R15, R10, 0.48089820146560668945 ;  /* 0x3ef6384a0f0a7423 */ /* 0x000fe2000001000a */
[C---:B------:R-:W-:Y:S01]  /*42a0*/  FFMA.FTZ R5, R18.reuse, R5, -0.72134751081466674805 ;  /* 0xbf38aa3b12057423 */ /* 0x040fe20000010005 */
[----:B------:R-:W-:Y:S01]  /*42b0*/  FMUL R12, R11, R12 ;  /* 0x0000000c0b0c7220 */ /* 0x000fe20000400000 */
[----:B------:R1:W-:Y:S01]  /*42c0*/  STS.64 [R9+UR6+0x2000], R44 ;  /* 0x0020002c09007988 */ /* 0x0003e20008000a06 */
[----:B------:R-:W-:Y:S01]  /*42d0*/  FFMA.FTZ R10, R15, R10, -0.72134751081466674805 ;  /* 0xbf38aa3b0f0a7423 */ /* 0x000fe2000001000a */
[----:B------:R-:W-:Y:S01]  /*42e0*/  FMUL R5, R18, R5 ;  /* 0x0000000512057220 */ /* 0x000fe20000400000 */
[----:B------:R-:W-:Y:S01]  /*42f0*/  ISETP.GE.U32.AND P6, PT, R56, 0x7f800000, PT ;  /* 0x7f8000003800780c */ /* 0x000fe20003fc6070 */
[----:B------:R-:W-:Y:S01]  /*4300*/  FFMA.FTZ R12, R11, 1.4426950216293334961, R12 ;  /* 0x3fb8aa3b0b0c7823 */ /* 0x000fe2000001000c */
[C---:B------:R-:W-:Y:S01]  /*4310*/  FMUL R10, R15.reuse, R10 ;  /* 0x0000000a0f0a7220 */ /* 0x040fe20000400000 */
[----:B------:R-:W-:Y:S01]  /*4320*/  FMUL R5, R18, R5 ;  /* 0x0000000512057220 */ /* 0x000fe20000400000 */
[----:B------:R-:W-:Y:S01]  /*4330*/  ISETP.GE.U32.AND P4, PT, R58, 0x7f800000, PT ;  /* 0x7f8000003a00780c */ /* 0x000fe20003f86070 */
[----:B------:R2:W-:Y:S01]  /*4340*/  STS.64 [R9+UR6+0x2180], R20 ;  /* 0x0021801409007988 */ /* 0x0005e20008000a06 */
[C---:B------:R-:W-:Y:S01]  /*4350*/  FMUL R10, R15.reuse, R10 ;  /* 0x0000000a0f0a7220 */ /* 0x040fe20000400000 */
[----:B0-----:R-:W-:Y:S01]  /*4360*/  LEA R43, R78, R41, 0x3 ;  /* 0x000000294e2b7211 */ /* 0x001fe200078e18ff */
[----:B------:R-:W-:Y:S01]  /*4370*/  FFMA.FTZ R5, R18, 1.4426950216293334961, R5 ;  /* 0x3fb8aa3b12057823 */ /* 0x000fe20000010005 */
[----:B------:R-:W-:Y:S01]  /*4380*/  ISETP.GE.U32.AND P0, PT, R54, 0x7f800000, PT ;  /* 0x7f8000003600780c */ /* 0x000fe20003f06070 */
[----:B------:R-:W-:Y:S01]  /*4390*/  FFMA.FTZ R10, R15, 1.4426950216293334961, R10 ;  /* 0x3fb8aa3b0f0a7823 */ /* 0x000fe2000001000a */
[----:B------:R-:W-:Y:S01]  /*43a0*/  ISETP.GE.U32.AND P5, PT, R3, 0x7f800000, PT ;  /* 0x7f8000000300780c */ /* 0x000fe20003fa6070 */
[----:B-1----:R-:W-:-:S02]  /*43b0*/  IMAD R45, R78, 0x8, R43 ;  /* 0x000000084e2d7824 */ /* 0x002fc400078e022b */
[----:B------:R-:W-:Y:S01]  /*43c0*/  FADD R76, R16, R5 ;  /* 0x00000005104c7221 */ /* 0x000fe20000000000 */
[----:B------:R-:W-:Y:S01]  /*43d0*/  FADD R22, R17, R10 ;  /* 0x0000000a11167221 */ /* 0x000fe20000000000 */
[----:B------:R-:W-:Y:S01]  /*43e0*/  @P6 IMAD.MOV.U32 R5, RZ, RZ, 0x7f800000 ;  /* 0x7f800000ff056424 */ /* 0x000fe200078e00ff */
[----:B------:R-:W0:Y:S01]  /*43f0*/  LDC.64 R10, c[0x0][0x228] ;  /* 0x00008a00ff0a7b82 */ /* 0x000e220000000a00 */
[----:B------:R-:W-:Y:S02]  /*4400*/  IMAD R47, R78, 0x8, R45 ;  /* 0x000000084e2f7824 */ /* 0x000fe400078e022d */
[----:B------:R-:W-:Y:S01]  /*4410*/  FADD R15, R13, R12 ;  /* 0x0000000c0d0f7221 */ /* 0x000fe20000000000 */
[----:B--2---:R-:W-:Y:S01]  /*4420*/  FADD R9, R6, R7 ;  /* 0x0000000706097221 */ /* 0x004fe20000000000 */
[----:B------:R-:W-:Y:S01]  /*4430*/  @P6 FFMA.FTZ R15, R56, R5, +INF ;  /* 0x7f800000380f6423 */ /* 0x000fe20000010005 */
[----:B------:R-:W-:Y:S01]  /*4440*/  IMAD R49, R78, 0x8, R47 ;  /* 0x000000084e317824 */ /* 0x000fe200078e022f */
[----:B------:R-:W-:Y:S01]  /*4450*/  UIMAD UR4, UR7, UR4, URZ ;  /* 0x00000004070472a4 */ /* 0x000fe2000f8e023f */
[----:B------:R-:W-:Y:S01]  /*4460*/  BAR.SYNC.DEFER_BLOCKING 0x0 ;  /* 0x0000000000007b1d */ /* 0x000fe20000010000 */
[----:B------:R-:W-:Y:S01]  /*4470*/  @P4 IMAD.MOV.U32 R7, RZ, RZ, 0x7f800000 ;  /* 0x7f800000ff074424 */ /* 0x000fe200078e00ff */
[----:B------:R-:W-:Y:S01]  /*4480*/  FSETP.NEU.AND P2, PT, R54, RZ, PT ;  /* 0x000000ff3600720b */ /* 0x000fe20003f4d000 */
[----:B------:R-:W-:Y:S01]  /*4490*/  IMAD R5, R2, UR5, RZ ;  /* 0x0000000502057c24 */ /* 0x000fe2000f8e02ff */
[----:B------:R-:W-:Y:S01]  /*44a0*/  LEA R51, R78, R49, 0x3 ;  /* 0x000000314e337211 */ /* 0x000fe200078e18ff */
[----:B------:R-:W-:Y:S01]  /*44b0*/  @P0 IMAD.MOV.U32 R6, RZ, RZ, 0x7f800000 ;  /* 0x7f800000ff060424 */ /* 0x000fe200078e00ff */
[----:B------:R-:W-:Y:S01]  /*44c0*/  USHF.L.U32 UR8, UR4, 0x1, URZ ;  /* 0x0000000104087899 */ /* 0x000fe2000800063f */
[----:B------:R-:W-:Y:S01]  /*44d0*/  @P4 FFMA.FTZ R22, R58, R7, +INF ;  /* 0x7f8000003a164423 */ /* 0x000fe20000010007 */
[----:B------:R-:W-:Y:S01]  /*44e0*/  SHF.L.U32 R7, R5, 0x1, RZ ;  /* 0x0000000105077819 */ /* 0x000fe200000006ff */
[----:B------:R-:W-:-:S02]  /*44f0*/  IMAD R53, R78, 0x8, R51 ;  /* 0x000000084e357824 */ /* 0x000fc400078e0233 */
[----:B------:R-:W-:Y:S01]  /*4500*/  @P0 FFMA.FTZ R9, R54, R6, +INF ;  /* 0x7f80000036090423 */ /* 0x000fe20000010006 */
[----:B------:R-:W-:Y:S01]  /*4510*/  UIMAD.WIDE UR4, UR4, 0x2, URZ ;  /* 0x00000002040478a5 */ /* 0x000fe2000f8e023f */
[----:B------:R-:W-:Y:S01]  /*4520*/  IMAD.HI R6, R5, 0x2, RZ ;  /* 0x0000000205067827 */ /* 0x000fe200078e02ff */
[----:B------:R-:W-:Y:S02]  /*4530*/  FSETP.NEU.AND P1, PT, R56, RZ, PT ;  /* 0x000000ff3800720b */ /* 0x000fe40003f2d000 */
[----:B------:R-:W-:Y:S01]  /*4540*/  FSETP.NEU.AND P0, PT, R58, RZ, PT ;  /* 0x000000ff3a00720b */ /* 0x000fe20003f0d000 */
[C---:B------:R-:W-:Y:S01]  /*4550*/  IMAD R55, R78.reuse, 0x8, R53 ;  /* 0x000000084e377824 */ /* 0x040fe200078e0235 */
[----:B0-----:R-:W-:Y:S01]  /*4560*/  IADD3 R74, P4, P6, R7, UR8, R10 ;  /* 0x00000008074a7c10 */ /* 0x001fe2000fe9e00a */
[----:B------:R-:W-:Y:S01]  /*4570*/  @P5 IMAD.MOV.U32 R12, RZ, RZ, 0x7f800000 ;  /* 0x7f800000ff0c5424 */ /* 0x000fe200078e00ff */
[----:B------:R-:W-:Y:S01]  /*4580*/  FSEL R9, R9, -INF , P2 ;  /* 0xff80000009097808 */ /* 0x000fe20001000000 */
[----:B------:R-:W-:Y:S01]  /*4590*/  IMAD R57, R78, 0x8, R55 ;  /* 0x000000084e397824 */ /* 0x000fe200078e0237 */
[----:B------:R-:W-:Y:S01]  /*45a0*/  IADD3.X R96, R6, UR5, R11, P4, P6 ;  /* 0x0000000506607c10 */ /* 0x000fe2000a7ec40b */
[----:B------:R-:W-:Y:S01]  /*45b0*/  @P5 FFMA.FTZ R76, R3, R12, +INF ;  /* 0x7f800000034c5423 */ /* 0x000fe2000001000c */
[-C--:B------:R-:W-:Y:S01]  /*45c0*/  LEA R6, P6, R29, R74.reuse, 0x1 ;  /* 0x0000004a1d067211 */ /* 0x080fe200078c08ff */
[----:B------:R-:W0:Y:S01]  /*45d0*/  LDS.64 R80, [R4+UR6] ;  /* 0x0000000604507984 */ /* 0x000e220008000a00 */
[----:B------:R-:W-:Y:S01]  /*45e0*/  LEA R59, R78, R57, 0x3 ;  /* 0x000000394e3b7211 */ /* 0x000fe200078e18ff */
[----:B------:R-:W-:Y:S01]  /*45f0*/  IMAD.SHL.U32 R0, R0, 0x4, RZ ;  /* 0x0000000400007824 */ /* 0x000fe200078e00ff */
[-C--:B------:R-:W-:Y:S01]  /*4600*/  LEA R10, P5, R31, R74.reuse, 0x1 ;  /* 0x0000004a1f0a7211 */ /* 0x080fe200078a08ff */
[----:B------:R-:W1:Y:S01]  /*4610*/  LDS.64 R82, [R4+UR6+0x200] ;  /* 0x0002000604527984 */ /* 0x000e620008000a00 */
[----:B------:R-:W-:Y:S01]  /*4620*/  LEA R12, P4, R32, R74, 0x1 ;  /* 0x0000004a200c7211 */ /* 0x000fe200078808ff */
[C---:B------:R-:W-:Y:S01]  /*4630*/  IMAD R61, R78.reuse, 0x8, R59 ;  /* 0x000000084e3d7824 */ /* 0x040fe200078e023b */
[----:B------:R-:W-:Y:S01]  /*4640*/  LEA.HI.X.SX32 R7, R29, R96, 0x1, P6 ;  /* 0x000000601d077211 */ /* 0x000fe200030f0eff */
[----:B------:R-:W2:Y:S01]  /*4650*/  LDS.64 R84, [R4+UR6+0x400] ;  /* 0x0004000604547984 */ /* 0x000ea20008000a00 */
[----:B------:R-:W-:Y:S01]  /*4660*/  LEA R16, P6, R27, R74, 0x1 ;  /* 0x0000004a1b107211 */ /* 0x000fe200078c08ff */
[----:B------:R-:W-:Y:S01]  /*4670*/  IMAD R63, R78, 0x8, R61 ;  /* 0x000000084e3f7824 */ /* 0x000fe200078e023d */
[-C--:B------:R-:W-:Y:S01]  /*4680*/  LEA.HI.X.SX32 R11, R31, R96.reuse, 0x1, P5 ;  /* 0x000000601f0b7211 */ /* 0x080fe200028f0eff */
[----:B------:R-:W3:Y:S01]  /*4690*/  LDS.64 R86, [R4+UR6+0x600] ;  /* 0x0006000604567984 */ /* 0x000ee20008000a00 */
[----:B------:R-:W-:Y:S01]  /*46a0*/  LEA.HI.X.SX32 R13, R32, R96, 0x1, P4 ;  /* 0x00000060200d7211 */ /* 0x000fe200020f0eff */
[----:B------:R-:W-:Y:S01]  /*46b0*/  IMAD R65, R78, 0x8, R63 ;  /* 0x000000084e417824 */ /* 0x000fe200078e023f */
[-C--:B------:R-:W-:Y:S01]  /*46c0*/  LEA R18, P5, R30, R74.reuse, 0x1 ;  /* 0x0000004a1e127211 */ /* 0x080fe200078a08ff */
[----:B------:R-:W4:Y:S01]  /*46d0*/  LDS.64 R88, [R4+UR6+0x800] ;  /* 0x0008000604587984 */ /* 0x000f220008000a00 */
[----:B------:R-:W-:Y:S01]  /*46e0*/  LEA R20, P4, R34, R74, 0x1 ;  /* 0x0000004a22147211 */ /* 0x000fe200078808ff */
[----:B------:R-:W-:Y:S01]  /*46f0*/  FFMA R8, R9, 0.69314718246459960938, R8 ;  /* 0x3f31721809087823 */ /* 0x000fe20000000008 */
[----:B------:R-:W-:Y:S01]  /*4700*/  LEA.HI.X.SX32 R17, R27, R96, 0x1, P6 ;  /* 0x000000601b117211 */ /* 0x000fe200030f0eff */
[----:B------:R-:W5:Y:S01]  /*4710*/  LDS.64 R90, [R4+UR6+0xa00] ;  /* 0x000a0006045a7984 */ /* 0x000f620008000a00 */
[----:B------:R-:W-:Y:S01]  /*4720*/  LEA R26, P6, R36, R74, 0x1 ;  /* 0x0000004a241a7211 */ /* 0x000fe200078c08ff */
[----:B------:R-:W-:Y:S01]  /*4730*/  ULDC UR4, c[0x0][0x27c] ;  /* 0x00009f0000047ab9 */ /* 0x000fe20000000800 */
[-C--:B------:R-:W-:Y:S01]  /*4740*/  LEA.HI.X.SX32 R19, R30, R96.reuse, 0x1, P5 ;  /* 0x000000601e137211 */ /* 0x080fe200028f0eff */
[----:B------:R-:W5:Y:S01]  /*4750*/  LDS.64 R92, [R4+UR6+0xc00] ;  /* 0x000c0006045c7984 */ /* 0x000f620008000a00 */
[----:B------:R-:W-:Y:S01]  /*4760*/  LEA.HI.X.SX32 R21, R34, R96, 0x1, P4 ;  /* 0x0000006022157211 */ /* 0x000fe200020f0eff */
[----:B------:R-:W-:Y:S01]  /*4770*/  UIMAD UR4, UR7, UR4, URZ ;  /* 0x00000004070472a4 */ /* 0x000fe2000f8e023f */
[-C--:B------:R-:W-:Y:S01]  /*4780*/  LEA R30, P4, R33, R74.reuse, 0x1 ;  /* 0x0000004a211e7211 */ /* 0x080fe200078808ff */
[----:B------:R-:W5:Y:S01]  /*4790*/  LDS.64 R94, [R4+UR6+0xe00] ;  /* 0x000e0006045e7984 */ /* 0x000f620008000a00 */
[----:B------:R-:W-:Y:S01]  /*47a0*/  LEA R28, P5, R35, R74, 0x1 ;  /* 0x0000004a231c7211 */ /* 0x000fe200078a08ff */
[----:B------:R-:W-:Y:S01]  /*47b0*/  USHF.L.U32 UR7, UR4, 0x2, URZ ;  /* 0x0000000204077899 */ /* 0x000fe2000800063f */
[----:B------:R-:W-:Y:S01]  /*47c0*/  LEA.HI.X.SX32 R27, R36, R96, 0x1, P6 ;  /* 0x00000060241b7211 */ /* 0x000fe200030f0eff */
[----:B------:R-:W-:Y:S01]  /*47d0*/  UIMAD.WIDE UR4, UR4, 0x4, URZ ;  /* 0x00000004040478a5 */ /* 0x000fe2000f8e023f */
[----:B------:R-:W-:-:S02]  /*47e0*/  LEA R32, P6, R37, R74, 0x1 ;  /* 0x0000004a25207211 */ /* 0x000fc400078c08ff */
[----:B------:R-:W-:Y:S02]  /*47f0*/  LEA.HI.X.SX32 R31, R33, R96, 0x1, P4 ;  /* 0x00000060211f7211 */ /* 0x000fe400020f0eff */
[----:B------:R-:W-:Y:S02]  /*4800*/  LEA R36, P4, R41, R74, 0x1 ;  /* 0x0000004a29247211 */ /* 0x000fe400078808ff */
[C---:B------:R-:W-:Y:S01]  /*4810*/  LEA R67, R78.reuse, R65, 0x3 ;  /* 0x000000414e437211 */ /* 0x040fe200078e18ff */
[----:B0-----:R-:W-:Y:S01]  /*4820*/  STG.E.U16 desc[UR10][R6.64], R80 ;  /* 0x0000005006007986 */ /* 0x001fe2000c10150a */
[----:B------:R-:W-:Y:S02]  /*4830*/  LEA.HI.X.SX32 R29, R35, R96, 0x1, P5 ;  /* 0x00000060231d7211 */ /* 0x000fe400028f0eff */
[----:B------:R-:W-:Y:S01]  /*4840*/  LEA R34, P5, R39, R74, 0x1 ;  /* 0x0000004a27227211 */ /* 0x000fe200078a08ff */
[----:B------:R-:W-:Y:S01]  /*4850*/  IMAD R68, R78, 0x8, R67 ;  /* 0x000000084e447824 */ /* 0x000fe200078e0243 */
[----:B------:R-:W-:Y:S01]  /*4860*/  LEA.HI.X.SX32 R33, R37, R96, 0x1, P6 ;  /* 0x0000006025217211 */ /* 0x000fe200030f0eff */
[----:B-1----:R-:W-:Y:S01]  /*4870*/  STG.E.U16 desc[UR10][R10.64], R82 ;  /* 0x000000520a007986 */ /* 0x002fe2000c10150a */
[----:B------:R-:W-:-:S02]  /*4880*/  LEA R38, P6, R43, R74, 0x1 ;  /* 0x0000004a2b267211 */ /* 0x000fc400078c08ff */
[----:B------:R-:W-:Y:S01]  /*4890*/  LEA.HI.X.SX32 R37, R41, R96, 0x1, P4 ;  /* 0x0000006029257211 */ /* 0x000fe200020f0eff */
[----:B--2---:R0:W-:Y:S01]  /*48a0*/  STG.E.U16 desc[UR10][R12.64], R84 ;  /* 0x000000540c007986 */ /* 0x0041e2000c10150a */
[----:B------:R-:W-:Y:S02]  /*48b0*/  LEA R42, P4, R47, R74, 0x1 ;  /* 0x0000004a2f2a7211 */ /* 0x000fe400078808ff */
[----:B------:R-:W-:Y:S01]  /*48c0*/  LEA.HI.X.SX32 R35, R39, R96, 0x1, P5 ;  /* 0x0000006027237211 */ /* 0x000fe200028f0eff */
[----:B---3--:R1:W-:Y:S01]  /*48d0*/  STG.E.U16 desc[UR10][R16.64], R86 ;  /* 0x0000005610007986 */ /* 0x0083e2000c10150a */
[----:B------:R-:W-:Y:S02]  /*48e0*/  LEA R40, P5, R45, R74, 0x1 ;  /* 0x0000004a2d287211 */ /* 0x000fe400078a08ff */
[----:B------:R-:W-:Y:S01]  /*48f0*/  LEA.HI.X.SX32 R39, R43, R96, 0x1, P6 ;  /* 0x000000602b277211 */ /* 0x000fe200030f0eff */
[----:B----4-:R2:W-:Y:S01]  /*4900*/  STG.E.U16 desc[UR10][R18.64], R88 ;  /* 0x0000005812007986 */ /* 0x0105e2000c10150a */
[----:B------:R-:W-:-:S02]  /*4910*/  LEA R44, P6, R49, R74, 0x1 ;  /* 0x0000004a312c7211 */ /* 0x000fc400078c08ff */
[----:B------:R-:W-:Y:S01]  /*4920*/  LEA.HI.X.SX32 R43, R47, R96, 0x1, P4 ;  /* 0x000000602f2b7211 */ /* 0x000fe200020f0eff */
[----:B-----5:R3:W-:Y:S01]  /*4930*/  STG.E.U16 desc[UR10][R20.64], R90 ;  /* 0x0000005a14007986 */ /* 0x0207e2000c10150a */
[----:B------:R-:W-:Y:S01]  /*4940*/  LEA R48, P4, R53, R74, 0x1 ;  /* 0x0000004a35307211 */ /* 0x000fe200078808ff */
[----:B0-----:R-:W0:Y:S01]  /*4950*/  LDC.64 R12, c[0x0][0x230] ;  /* 0x00008c00ff0c7b82 */ /* 0x001e220000000a00 */
[C---:B------:R-:W-:Y:S01]  /*4960*/  LEA R69, R78.reuse, R68, 0x3 ;  /* 0x000000444e457211 */ /* 0x040fe200078e18ff */
[----:B------:R-:W-:Y:S01]  /*4970*/  STG.E.U16 desc[UR10][R26.64], R92 ;  /* 0x0000005c1a007986 */ /* 0x000fe2000c10150a */
[----:B------:R-:W-:Y:S02]  /*4980*/  LEA.HI.X.SX32 R41, R45, R96, 0x1, P5 ;  /* 0x000000602d297211 */ /* 0x000fe400028f0eff */
[----:B------:R-:W-:Y:S01]  /*4990*/  LEA R46, P5, R51, R74, 0x1 ;  /* 0x0000004a332e7211 */ /* 0x000fe200078a08ff */
[C---:B------:R-:W-:Y:S01]  /*49a0*/  IMAD R71, R78.reuse, 0x8, R69 ;  /* 0x000000084e477824 */ /* 0x040fe200078e0245 */
[----:B------:R-:W-:Y:S01]  /*49b0*/  LEA.HI.X.SX32 R45, R49, R96, 0x1, P6 ;  /* 0x00000060312d7211 */ /* 0x000fe200030f0eff */
[----:B------:R4:W-:Y:S01]  /*49c0*/  STG.E.U16 desc[UR10][R28.64], R94 ;  /* 0x0000005e1c007986 */ /* 0x0009e2000c10150a */
[----:B------:R-:W-:Y:S01]  /*49d0*/  LEA R50, P6, R55, R74, 0x1 ;  /* 0x0000004a37327211 */ /* 0x000fe200078c08ff */
[----:B------:R-:W-:Y:S01]  /*49e0*/  IMAD R73, R78, 0x8, R71 ;  /* 0x000000084e497824 */ /* 0x000fe200078e0247 */
[----:B------:R-:W-:-:S02]  /*49f0*/  LEA.HI.X.SX32 R49, R53, R96, 0x1, P4 ;  /* 0x0000006035317211 */ /* 0x000fc400020f0eff */
[----:B------:R-:W-:Y:S01]  /*4a00*/  LEA R54, P4, R59, R74, 0x1 ;  /* 0x0000004a3b367211 */ /* 0x000fe200078808ff */
[C---:B------:R-:W-:Y:S01]  /*4a10*/  IMAD R75, R78.reuse, 0x8, R73 ;  /* 0x000000084e4b7824 */ /* 0x040fe200078e0249 */
[----:B------:R-:W-:Y:S02]  /*4a20*/  LEA.HI.X.SX32 R47, R51, R96, 0x1, P5 ;  /* 0x00000060332f7211 */ /* 0x000fe400028f0eff */
[----:B------:R-:W-:Y:S01]  /*4a30*/  LEA R52, P5, R57, R74, 0x1 ;  /* 0x0000004a39347211 */ /* 0x000fe200078a08ff */
[----:B------:R-:W-:Y:S01]  /*4a40*/  IMAD R77, R78, 0x8, R75 ;  /* 0x000000084e4d7824 */ /* 0x000fe200078e024b */
[----:B------:R-:W-:Y:S02]  /*4a50*/  LEA.HI.X.SX32 R51, R55, R96, 0x1, P6 ;  /* 0x0000006037337211 */ /* 0x000fe400030f0eff */
[----:B------:R-:W-:Y:S02]  /*4a60*/  LEA R56, P6, R61, R74, 0x1 ;  /* 0x0000004a3d387211 */ /* 0x000fe400078c08ff */
[----:B------:R-:W-:-:S02]  /*4a70*/  LEA.HI.X.SX32 R55, R59, R96, 0x1, P4 ;  /* 0x000000603b377211 */ /* 0x000fc400020f0eff */
[----:B------:R-:W-:Y:S02]  /*4a80*/  LEA R60, P4, R65, R74, 0x1 ;  /* 0x0000004a413c7211 */ /* 0x000fe400078808ff */
[----:B------:R-:W-:Y:S02]  /*4a90*/  LEA.HI.X.SX32 R53, R57, R96, 0x1, P5 ;  /* 0x0000006039357211 */ /* 0x000fe400028f0eff */
[----:B------:R-:W-:Y:S02]  /*4aa0*/  LEA R58, P5, R63, R74, 0x1 ;  /* 0x0000004a3f3a7211 */ /* 0x000fe400078a08ff */
[----:B------:R-:W-:Y:S02]  /*4ab0*/  LEA.HI.X.SX32 R57, R61, R96, 0x1, P6 ;  /* 0x000000603d397211 */ /* 0x000fe400030f0eff */
[----:B------:R-:W-:Y:S02]  /*4ac0*/  LEA R62, P6, R67, R74, 0x1 ;  /* 0x0000004a433e7211 */ /* 0x000fe400078c08ff */
[----:B------:R-:W-:-:S02]  /*4ad0*/  LEA.HI.X.SX32 R61, R65, R96, 0x1, P4 ;  /* 0x00000060413d7211 */ /* 0x000fc400020f0eff */
[----:B------:R-:W-:Y:S02]  /*4ae0*/  LEA R66, P4, R69, R74, 0x1 ;  /* 0x0000004a45427211 */ /* 0x000fe400078808ff */
[-C--:B------:R-:W-:Y:S02]  /*4af0*/  LEA.HI.X.SX32 R59, R63, R96.reuse, 0x1, P5 ;  /* 0x000000603f3b7211 */ /* 0x080fe400028f0eff */
[----:B------:R-:W-:Y:S02]  /*4b00*/  LEA.HI.X.SX32 R63, R67, R96, 0x1, P6 ;  /* 0x00000060433f7211 */ /* 0x000fe400030f0eff */
[----:B------:R-:W-:Y:S02]  /*4b10*/  LEA R4, P6, R71, R74, 0x1 ;  /* 0x0000004a47047211 */ /* 0x000fe400078c08ff */
[----:B------:R-:W-:Y:S02]  /*4b20*/  LEA.HI.X.SX32 R67, R69, R96, 0x1, P4 ;  /* 0x0000006045437211 */ /* 0x000fe400020f0eff */
[----:B------:R-:W-:-:S02]  /*4b30*/  LEA R70, P4, R75, R74, 0x1 ;  /* 0x0000004a4b467211 */ /* 0x000fc400078808ff */
[-C--:B------:R-:W-:Y:S02]  /*4b40*/  LEA.HI.X.SX32 R5, R71, R96.reuse, 0x1, P6 ;  /* 0x0000006047057211 */ /* 0x080fe400030f0eff */
[----:B------:R-:W-:Y:S02]  /*4b50*/  LEA.HI.X.SX32 R71, R75, R96, 0x1, P4 ;  /* 0x000000604b477211 */ /* 0x000fe400020f0eff */
[----:B------:R-:W-:Y:S02]  /*4b60*/  FSETP.NEU.AND P4, PT, R3, RZ, PT ;  /* 0x000000ff0300720b */ /* 0x000fe40003f8d000 */
[----:B------:R-:W-:Y:S02]  /*4b70*/  PRMT R3, R80, 0x7632, R3 ;  /* 0x0000763250037816 */ /* 0x000fe40000000003 */
[----:B------:R-:W-:Y:S02]  /*4b80*/  PRMT R7, R82, 0x7632, R7 ;  /* 0x0000763252077816 */ /* 0x000fe40000000007 */
[----:B-1----:R-:W-:Y:S01]  /*4b90*/  PRMT R17, R84, 0x7632, R17 ;  /* 0x0000763254117816 */ /* 0x002fe20000000011 */
[----:B------:R1:W-:Y:S01]  /*4ba0*/  STG.E.U16 desc[UR10][R30.64], R3 ;  /* 0x000000031e007986 */ /* 0x0003e2000c10150a */
[----:B------:R-:W-:-:S02]  /*4bb0*/  PRMT R6, R86, 0x7632, R6 ;  /* 0x0000763256067816 */ /* 0x000fc40000000006 */
[----:B--2---:R-:W-:Y:S01]  /*4bc0*/  PRMT R19, R88, 0x7632, R19 ;  /* 0x0000763258137816 */ /* 0x004fe20000000013 */
[----:B------:R2:W-:Y:S01]  /*4bd0*/  STG.E.U16 desc[UR10][R32.64], R7 ;  /* 0x0000000720007986 */ /* 0x0005e2000c10150a */
[----:B---3--:R-:W-:Y:S02]  /*4be0*/  PRMT R20, R90, 0x7632, R20 ;  /* 0x000076325a147816 */ /* 0x008fe40000000014 */
[----:B------:R-:W-:Y:S01]  /*4bf0*/  PRMT R21, R92, 0x7632, R21 ;  /* 0x000076325c157816 */ /* 0x000fe20000000015 */
[----:B------:R3:W-:Y:S01]  /*4c00*/  STG.E.U16 desc[UR10][R34.64], R17 ;  /* 0x0000001122007986 */ /* 0x0007e2000c10150a */
[----:B----4-:R-:W-:Y:S02]  /*4c10*/  PRMT R94, R94, 0x7632, R94 ;  /* 0x000076325e5e7816 */ /* 0x010fe4000000005e */
[----:B------:R-:W-:Y:S01]  /*4c20*/  LEA R64, P5, R68, R74, 0x1 ;  /* 0x0000004a44407211 */ /* 0x000fe200078a08ff */
[----:B------:R4:W-:Y:S01]  /*4c30*/  STG.E.U16 desc[UR10][R36.64], R6 ;  /* 0x0000000624007986 */ /* 0x0009e2000c10150a */
[----:B------:R-:W-:-:S02]  /*4c40*/  LEA R78, R78, R77, 0x3 ;  /* 0x0000004d4e4e7211 */ /* 0x000fc400078e18ff */
[----:B------:R-:W-:Y:S01]  /*4c50*/  LEA.HI.X.SX32 R65, R68, R96, 0x1, P5 ;  /* 0x0000006044417211 */ /* 0x000fe200028f0eff */
[----:B------:R-:W-:Y:S01]  /*4c60*/  STG.E.U16 desc[UR10][R38.64], R19 ;  /* 0x0000001326007986 */ /* 0x000fe2000c10150a */
[-C--:B------:R-:W-:Y:S02]  /*4c70*/  LEA R68, P5, R73, R74.reuse, 0x1 ;  /* 0x0000004a49447211 */ /* 0x080fe400078a08ff */
[----:B-1----:R-:W-:Y:S01]  /*4c80*/  PRMT R31, R81, 0x7632, R31 ;  /* 0x00007632511f7816 */ /* 0x002fe2000000001f */
[----:B------:R-:W-:Y:S01]  /*4c90*/  STG.E.U16 desc[UR10][R40.64], R20 ;  /* 0x0000001428007986 */ /* 0x000fe2000c10150a */
[----:B--2---:R-:W-:Y:S02]  /*4ca0*/  PRMT R32, R83, 0x7632, R32 ;  /* 0x0000763253207816 */ /* 0x004fe40000000020 */
[----:B------:R-:W-:Y:S01]  /*4cb0*/  LEA R72, P6, R77, R74, 0x1 ;  /* 0x0000004a4d487211 */ /* 0x000fe200078c08ff */
[----:B------:R-:W-:Y:S01]  /*4cc0*/  STG.E.U16 desc[UR10][R42.64], R21 ;  /* 0x000000152a007986 */ /* 0x000fe2000c10150a */
[----:B------:R-:W-:-:S02]  /*4cd0*/  LEA.HI.X.SX32 R69, R73, R96, 0x1, P5 ;  /* 0x0000006049457211 */ /* 0x000fc400028f0eff */
[----:B------:R-:W-:Y:S01]  /*4ce0*/  PRMT R33, R85, 0x7632, R33 ;  /* 0x0000763255217816 */ /* 0x000fe20000000021 */
[----:B------:R-:W-:Y:S01]  /*4cf0*/  STG.E.U16 desc[UR10][R44.64], R94 ;  /* 0x0000005e2c007986 */ /* 0x000fe2000c10150a */
[----:B------:R-:W-:Y:S02]  /*4d00*/  LEA R74, P5, R78, R74, 0x1 ;  /* 0x0000004a4e4a7211 */ /* 0x000fe400078a08ff */
[----:B------:R-:W-:Y:S01]  /*4d10*/  PRMT R7, R87, 0x7632, R7 ;  /* 0x0000763257077816 */ /* 0x000fe20000000007 */
[----:B------:R-:W-:Y:S01]  /*4d20*/  STG.E.U16 desc[UR10][R46.64], R81 ;  /* 0x000000512e007986 */ /* 0x000fe2000c10150a */
[----:B---3--:R-:W-:Y:S02]  /*4d30*/  PRMT R34, R89, 0x7632, R34 ;  /* 0x0000763259227816 */ /* 0x008fe40000000022 */
[----:B------:R-:W-:Y:S01]  /*4d40*/  PRMT R35, R91, 0x7632, R35 ;  /* 0x000076325b237816 */ /* 0x000fe20000000023 */
[----:B------:R-:W-:Y:S01]  /*4d50*/  STG.E.U16 desc[UR10][R48.64], R83 ;  /* 0x0000005330007986 */ /* 0x000fe2000c10150a */
[----:B------:R-:W-:-:S02]  /*4d60*/  LEA.HI.X.SX32 R73, R77, R96, 0x1, P6 ;  /* 0x000000604d497211 */ /* 0x000fc400030f0eff */
[----:B----4-:R-:W-:Y:S01]  /*4d70*/  PRMT R36, R93, 0x7632, R36 ;  /* 0x000076325d247816 */ /* 0x010fe20000000024 */
[----:B------:R-:W-:Y:S01]  /*4d80*/  STG.E.U16 desc[UR10][R50.64], R85 ;  /* 0x0000005532007986 */ /* 0x000fe2000c10150a */
[----:B------:R-:W-:Y:S02]  /*4d90*/  LEA.HI.X.SX32 R75, R78, R96, 0x1, P5 ;  /* 0x000000604e4b7211 */ /* 0x000fe400028f0eff */
[----:B------:R-:W-:Y:S01]  /*4da0*/  PRMT R37, R95, 0x7632, R37 ;  /* 0x000076325f257816 */ /* 0x000fe20000000025 */
[----:B------:R-:W-:Y:S01]  /*4db0*/  STG.E.U16 desc[UR10][R52.64], R87 ;  /* 0x0000005734007986 */ /* 0x000fe2000c10150a */
[----:B------:R-:W-:Y:S02]  /*4dc0*/  FSEL R6, R15, -INF , P1 ;  /* 0xff8000000f067808 */ /* 0x000fe40000800000 */
[----:B------:R-:W-:Y:S01]  /*4dd0*/  FSEL R3, R22, -INF , P0 ;  /* 0xff80000016037808 */ /* 0x000fe20000000000 */
[----:B------:R-:W-:Y:S01]  /*4de0*/  STG.E.U16 desc[UR10][R54.64], R89 ;  /* 0x0000005936007986 */ /* 0x000fe2000c10150a */
[----:B------:R-:W-:Y:S01]  /*4df0*/  FSEL R76, R76, -INF , P4 ;  /* 0xff8000004c4c7808 */ /* 0x000fe20002000000 */
[----:B------:R-:W-:-:S02]  /*4e00*/  FFMA R9, R6, 0.69314718246459960938, R23 ;  /* 0x3f31721806097823 */ /* 0x000fc40000000017 */
[----:B------:R-:W-:Y:S01]  /*4e10*/  STG.E.U16 desc[UR10][R56.64], R91 ;  /* 0x0000005b38007986 */ /* 0x000fe2000c10150a */
[----:B------:R-:W-:Y:S01]  /*4e20*/  FFMA R10, R3, 0.69314718246459960938, R24 ;  /* 0x3f317218030a7823 */ /* 0x000fe20000000018 */
[----:B------:R-:W-:Y:S01]  /*4e30*/  FFMA R11, R76, 0.69314718246459960938, R25 ;  /* 0x3f3172184c0b7823 */ /* 0x000fe20000000019 */
[----:B------:R-:W-:Y:S01]  /*4e40*/  IMAD.SHL.U32 R3, R2, 0x4, RZ ;  /* 0x0000000402037824 */ /* 0x000fe200078e00ff */
[----:B------:R-:W-:Y:S04]  /*4e50*/  STG.E.U16 desc[UR10][R58.64], R93 ;  /* 0x0000005d3a007986 */ /* 0x000fe8000c10150a */
[----:B------:R-:W-:Y:S04]  /*4e60*/  STG.E.U16 desc[UR10][R60.64], R95 ;  /* 0x0000005f3c007986 */ /* 0x000fe8000c10150a */
[----:B------:R-:W-:Y:S04]  /*4e70*/  STG.E.U16 desc[UR10][R62.64], R31 ;  /* 0x0000001f3e007986 */ /* 0x000fe8000c10150a */
[----:B------:R-:W-:Y:S04]  /*4e80*/  STG.E.U16 desc[UR10][R64.64], R32 ;  /* 0x0000002040007986 */ /* 0x000fe8000c10150a */
[----:B------:R-:W-:Y:S04]  /*4e90*/  STG.E.U16 desc[UR10][R66.64], R33 ;  /* 0x0000002142007986 */ /* 0x000fe8000c10150a */
[----:B------:R1:W-:Y:S04]  /*4ea0*/  STG.E.U16 desc[UR10][R4.64], R7 ;  /* 0x0000000704007986 */ /* 0x0003e8000c10150a */
[----:B------:R2:W-:Y:S04]  /*4eb0*/  STG.E.U16 desc[UR10][R68.64], R34 ;  /* 0x0000002244007986 */ /* 0x0005e8000c10150a */
[----:B------:R2:W-:Y:S04]  /*4ec0*/  STG.E.U16 desc[UR10][R70.64], R35 ;  /* 0x0000002346007986 */ /* 0x0005e8000c10150a */
[----:B------:R2:W-:Y:S01]  /*4ed0*/  STG.E.U16 desc[UR10][R72.64], R36 ;  /* 0x0000002448007986 */ /* 0x0005e2000c10150a */
[----:B-1----:R-:W-:Y:S01]  /*4ee0*/  LOP3.LUT R4, R0, 0x70, RZ, 0xc0, !PT ;  /* 0x0000007000047812 */ /* 0x002fe200078ec0ff */
[----:B------:R-:W-:Y:S01]  /*4ef0*/  IMAD.HI R0, R2, 0x4, RZ ;  /* 0x0000000402007827 */ /* 0x000fe200078e02ff */
[----:B0-----:R-:W-:Y:S01]  /*4f00*/  IADD3 R2, P0, P1, R3, UR7, R12 ;  /* 0x0000000703027c10 */ /* 0x001fe2000f91e00c */
[----:B------:R2:W-:Y:S03]  /*4f10*/  STG.E.U16 desc[UR10][R74.64], R37 ;  /* 0x000000254a007986 */ /* 0x0005e6000c10150a */
[----:B------:R-:W-:Y:S01]  /*4f20*/  IADD3.X R3, R0, UR5, R13, P0, P1 ;  /* 0x0000000500037c10 */ /* 0x000fe200087e240d */
[----:B------:R-:W-:Y:S06]  /*4f30*/  BAR.SYNC.DEFER_BLOCKING 0x0 ;  /* 0x0000000000007b1d */ /* 0x000fec0000010000 */
[----:B------:R2:W-:Y:S02]  /*4f40*/  STS.128 [R4+UR6], R8 ;  /* 0x0000000804007988 */ /* 0x0005e40008000c06 */
[----:B------:R-:W-:Y:S06]  /*4f50*/  BAR.SYNC.DEFER_BLOCKING 0x0 ;  /* 0x0000000000007b1d */ /* 0x000fec0000010000 */
[----:B------:R-:W-:Y:S05]  /*4f60*/  @P3 EXIT ;  /* 0x000000000000394d */ /* 0x000fea0003800000 */
[----:B------:R-:W0:Y:S04]  /*4f70*/  LDS R5, [R14] ;  /* 0x000000000e057984 */ /* 0x000e280000000800 */
[----:B0-----:R-:W-:Y:S01]  /*4f80*/  STG.E desc[UR10][R2.64], R5 ;  /* 0x0000000502007986 */ /* 0x001fe2000c10190a */
[----:B------:R-:W-:Y:S05]  /*4f90*/  EXIT ;  /* 0x000000000000794d */ /* 0x000fea0003800000 */
.L_x_2:
[----:B------:R-:W-:-:S00]  /*4fa0*/  BRA `(.L_x_2) ;  /* 0xfffffffc00fc7947 */ /* 0x000fc0000383ffff */
[----:B------:R-:W-:-:S00]  /*4fb0*/  NOP ;  /* 0x0000000000007918 */ /* 0x000fc00000000000 */
        /* <DEDUP_REMOVED lines=12> */
.L_x_3:


//--------------------- .nv.global.init           --------------------------
	.section	.nv.global.init,"aw",@progbits
.nv.global.init:
	.type		_$_str,@object
	.size		_$_str,(.L_0 - _$_str)
_$_str:
        /*0000*/ 	.byte	0x5f, 0x5f, 0x43, 0x55, 0x44, 0x41, 0x5f, 0x46, 0x54, 0x5a, 0x00
.L_0:


//--------------------- .nv.shared.attn_fwd       --------------------------
	.section	.nv.shared.attn_fwd,"aw",@nobits
	.sectionflags	@""
	.align	16
	.zero		1024


//--------------------- .nv.shared.reserved.0     --------------------------
	.section	.nv.shared.reserved.0,"aw",@nobits
	.weak		__nv_reservedSMEM_offset_0_alias
	.size		__nv_reservedSMEM_offset_0_alias, 0, 0
	.other		__nv_reservedSMEM_offset_0_alias,@"STO_CUDA_RESERVED_SHARED STV_DEFAULT"
__nv_reservedSMEM_offset_0_alias:
	.zero		0


//--------------------- .nv.constant0.attn_fwd    --------------------------
	.section	.nv.constant0.attn_fwd,"a",@progbits
	.sectionflags	@""
	.align	4
.nv.constant0.attn_fwd:
	.zero		664


//--------------------- SYMBOLS --------------------------

	.type		.nv.reservedSmem.offset0,@object
	.size		.nv.reservedSmem.offset0,0x4
